	.headerflags	@"EF_CUDA_TEXMODE_UNIFIED EF_CUDA_64BIT_ADDRESS EF_CUDA_ACCELERATORS EF_CUDA_SM90 EF_CUDA_VIRTUAL_SM(EF_CUDA_SM90)"
	.elftype	@"ET_EXEC"


//--------------------- .nv.info                  --------------------------
	.section	.nv.info,"",@"SHT_CUDA_INFO"
	.align	4


	//----- nvinfo : EIATTR_REGCOUNT
	.align		4
        /*0000*/ 	.byte	0x04, 0x2f
        /*0002*/ 	.short	(.L_2 - .L_1)
	.align		4
.L_1:
        /*0004*/ 	.word	index@(triton_red_fused__native_batch_norm_legit_view_4)
        /*0008*/ 	.word	0x00000038


	//----- nvinfo : EIATTR_MIN_STACK_SIZE
	.align		4
.L_2:
        /*000c*/ 	.byte	0x04, 0x12
        /*000e*/ 	.short	(.L_4 - .L_3)
	.align		4
.L_3:
        /*0010*/ 	.word	index@(triton_red_fused__native_batch_norm_legit_view_4)
        /*0014*/ 	.word	0x00000000


	//----- nvinfo : EIATTR_FRAME_SIZE
	.align		4
.L_4:
        /*0018*/ 	.byte	0x04, 0x11
        /*001a*/ 	.short	(.L_6 - .L_5)
	.align		4
.L_5:
        /*001c*/ 	.word	index@(triton_red_fused__native_batch_norm_legit_view_4)
        /*0020*/ 	.word	0x00000000


	//----- nvinfo : EIATTR_MIN_STACK_SIZE
	.align		4
.L_6:
        /*0024*/ 	.byte	0x04, 0x12
        /*0026*/ 	.short	(.L_8 - .L_7)
	.align		4
.L_7:
        /*0028*/ 	.word	index@(triton_red_fused__native_batch_norm_legit_view_4)
        /*002c*/ 	.word	0x00000000
.L_8:


//--------------------- .nv.info.triton_red_fused__native_batch_norm_legit_view_4 --------------------------
	.section	.nv.info.triton_red_fused__native_batch_norm_legit_view_4,"",@"SHT_CUDA_INFO"
	.sectionflags	@""
	.align	4


	//----- nvinfo : EIATTR_CUDA_API_VERSION
	.align		4
        /*0000*/ 	.byte	0x04, 0x37
        /*0002*/ 	.short	(.L_10 - .L_9)
.L_9:
        /*0004*/ 	.word	0x0000007c


	//----- nvinfo : EIATTR_KPARAM_INFO
	.align		4
.L_10:
        /*0008*/ 	.byte	0x04, 0x17
        /*000a*/ 	.short	(.L_12 - .L_11)
.L_11:
        /*000c*/ 	.word	0x00000000
        /*0010*/ 	.short	0x0003
        /*0012*/ 	.short	0x0014
        /*0014*/ 	.byte	0x00, 0xf0, 0x11, 0x00


	//----- nvinfo : EIATTR_KPARAM_INFO
	.align		4
.L_12:
        /*0018*/ 	.byte	0x04, 0x17
        /*001a*/ 	.short	(.L_14 - .L_13)
.L_13:
        /*001c*/ 	.word	0x00000000
        /*0020*/ 	.short	0x0002
        /*0022*/ 	.short	0x0010
        /*0024*/ 	.byte	0x00, 0xf0, 0x11, 0x00


	//----- nvinfo : EIATTR_KPARAM_INFO
	.align		4
.L_14:
        /*0028*/ 	.byte	0x04, 0x17
        /*002a*/ 	.short	(.L_16 - .L_15)
.L_15:
        /*002c*/ 	.word	0x00000000
        /*0030*/ 	.short	0x0001
        /*0032*/ 	.short	0x0008
        /*0034*/ 	.byte	0x00, 0xf4, 0x21, 0x00


	//----- nvinfo : EIATTR_KPARAM_INFO
	.align		4
.L_16:
        /*0038*/ 	.byte	0x04, 0x17
        /*003a*/ 	.short	(.L_18 - .L_17)
.L_17:
        /*003c*/ 	.word	0x00000000
        /*0040*/ 	.short	0x0000
        /*0042*/ 	.short	0x0000
        /*0044*/ 	.byte	0x00, 0xf4, 0x21, 0x00


	//----- nvinfo : EIATTR_SPARSE_MMA_MASK
	.align		4
.L_18:
        /*0048*/ 	.byte	0x03, 0x50
        /*004a*/ 	.short	0x0000


	//----- nvinfo : EIATTR_MAXREG_COUNT
	.align		4
        /*004c*/ 	.byte	0x03, 0x1b
        /*004e*/ 	.short	0x0080


	//----- nvinfo : EIATTR_COOP_GROUP_MASK_REGIDS
	.align		4
        /*0050*/ 	.byte	0x04, 0x29
        /*0052*/ 	.short	(.L_20 - .L_19)


	//   ....[0]....
.L_19:
        /*0054*/ 	.word	0xffffffff


	//   ....[1]....
        /*0058*/ 	.word	0xffffffff


	//   ....[2]....
        /*005c*/ 	.word	0xffffffff


	//   ....[3]....
        /*0060*/ 	.word	0xffffffff


	//   ....[4]....
        /*0064*/ 	.word	0xffffffff


	//   ....[5]....
        /*0068*/ 	.word	0xffffffff


	//   ....[6]....
        /*006c*/ 	.word	0xffffffff


	//   ....[7]....
        /*0070*/ 	.word	0xffffffff


	//   ....[8]....
        /*0074*/ 	.word	0xffffffff


	//   ....[9]....
        /*0078*/ 	.word	0xffffffff


	//   ....[10]....
        /*007c*/ 	.word	0xffffffff


	//   ....[11]....
        /*0080*/ 	.word	0xffffffff


	//   ....[12]....
        /*0084*/ 	.word	0xffffffff


	//   ....[13]....
        /*0088*/ 	.word	0xffffffff


	//   ....[14]....
        /*008c*/ 	.word	0xffffffff


	//   ....[15]....
        /*0090*/ 	.word	0xffffffff


	//   ....[16]....
        /*0094*/ 	.word	0xffffffff


	//   ....[17]....
        /*0098*/ 	.word	0xffffffff


	//   ....[18]....
        /*009c*/ 	.word	0xffffffff


	//   ....[19]....
        /*00a0*/ 	.word	0xffffffff


	//   ....[20]....
        /*00a4*/ 	.word	0xffffffff


	//   ....[21]....
        /*00a8*/ 	.word	0xffffffff


	//   ....[22]....
        /*00ac*/ 	.word	0xffffffff


	//   ....[23]....
        /*00b0*/ 	.word	0xffffffff


	//   ....[24]....
        /*00b4*/ 	.word	0xffffffff


	//   ....[25]....
        /*00b8*/ 	.word	0xffffffff


	//   ....[26]....
        /*00bc*/ 	.word	0xffffffff


	//   ....[27]....
        /*00c0*/ 	.word	0xffffffff


	//   ....[28]....
        /*00c4*/ 	.word	0xffffffff


	//   ....[29]....
        /*00c8*/ 	.word	0xffffffff


	//   ....[30]....
        /*00cc*/ 	.word	0xffffffff


	//   ....[31]....
        /*00d0*/ 	.word	0xffffffff


	//   ....[32]....
        /*00d4*/ 	.word	0xffffffff


	//   ....[33]....
        /*00d8*/ 	.word	0xffffffff


	//   ....[34]....
        /*00dc*/ 	.word	0xffffffff


	//   ....[35]....
        /*00e0*/ 	.word	0xffffffff


	//----- nvinfo : EIATTR_COOP_GROUP_INSTR_OFFSETS
	.align		4
.L_20:
        /*00e4*/ 	.byte	0x04, 0x28
        /*00e6*/ 	.short	(.L_22 - .L_21)


	//   ....[0]....
.L_21:
        /*00e8*/ 	.word	0x000010d0


	//   ....[1]....
        /*00ec*/ 	.word	0x000011f0


	//   ....[2]....
        /*00f0*/ 	.word	0x000013b0


	//   ....[3]....
        /*00f4*/ 	.word	0x000013f0


	//   ....[4]....
        /*00f8*/ 	.word	0x00001430


	//   ....[5]....
        /*00fc*/ 	.word	0x00001470


	//   ....[6]....
        /*0100*/ 	.word	0x000015a0


	//   ....[7]....
        /*0104*/ 	.word	0x00001650


	//   ....[8]....
        /*0108*/ 	.word	0x000016f0


	//   ....[9]....
        /*010c*/ 	.word	0x00001730


	//   ....[10]....
        /*0110*/ 	.word	0x00001770


	//   ....[11]....
        /*0114*/ 	.word	0x000017b0


	//   ....[12]....
        /*0118*/ 	.word	0x00001820


	//   ....[13]....
        /*011c*/ 	.word	0x000018a0


	//   ....[14]....
        /*0120*/ 	.word	0x00001a00


	//   ....[15]....
        /*0124*/ 	.word	0x00001a40


	//   ....[16]....
        /*0128*/ 	.word	0x00001a80


	//   ....[17]....
        /*012c*/ 	.word	0x00001ac0


	//   ....[18]....
        /*0130*/ 	.word	0x00001b00


	//   ....[19]....
        /*0134*/ 	.word	0x00001b40


	//   ....[20]....
        /*0138*/ 	.word	0x00001cb0


	//   ....[21]....
        /*013c*/ 	.word	0x00001cf0


	//   ....[22]....
        /*0140*/ 	.word	0x00001d30


	//   ....[23]....
        /*0144*/ 	.word	0x00001d70


	//   ....[24]....
        /*0148*/ 	.word	0x00001da0


	//   ....[25]....
        /*014c*/ 	.word	0x00001dd0


	//   ....[26]....
        /*0150*/ 	.word	0x00001f60


	//   ....[27]....
        /*0154*/ 	.word	0x00001fc0


	//   ....[28]....
        /*0158*/ 	.word	0x00002000


	//   ....[29]....
        /*015c*/ 	.word	0x00002040


	//   ....[30]....
        /*0160*/ 	.word	0x00002310


	//   ....[31]....
        /*0164*/ 	.word	0x00002320


	//   ....[32]....
        /*0168*/ 	.word	0x00002360


	//   ....[33]....
        /*016c*/ 	.word	0x000023b0


	//   ....[34]....
        /*0170*/ 	.word	0x00002520


	//   ....[35]....
        /*0174*/ 	.word	0x00002550


	//----- nvinfo : EIATTR_EXIT_INSTR_OFFSETS
	.align		4
.L_22:
        /*0178*/ 	.byte	0x04, 0x1c
        /*017a*/ 	.short	(.L_24 - .L_23)


	//   ....[0]....
.L_23:
        /*017c*/ 	.word	0x00002fa0


	//----- nvinfo : EIATTR_REQNTID
	.align		4
.L_24:
        /*0180*/ 	.byte	0x04, 0x10
        /*0182*/ 	.short	(.L_26 - .L_25)
.L_25:
        /*0184*/ 	.word	0x00000200
        /*0188*/ 	.word	0x00000001
        /*018c*/ 	.word	0x00000001


	//----- nvinfo : EIATTR_CBANK_PARAM_SIZE
	.align		4
.L_26:
        /*0190*/ 	.byte	0x03, 0x19
        /*0192*/ 	.short	0x0018


	//----- nvinfo : EIATTR_PARAM_CBANK
	.align		4
        /*0194*/ 	.byte	0x04, 0x0a
        /*0196*/ 	.short	(.L_28 - .L_27)
	.align		4
.L_27:
        /*0198*/ 	.word	index@(.nv.constant0.triton_red_fused__native_batch_norm_legit_view_4)
        /*019c*/ 	.short	0x0210
        /*019e*/ 	.short	0x0018


	//----- nvinfo : EIATTR_SW_WAR
	.align		4
.L_28:
        /*01a0*/ 	.byte	0x04, 0x36
        /*01a2*/ 	.short	(.L_30 - .L_29)
.L_29:
        /*01a4*/ 	.word	0x00000008
.L_30:


//--------------------- .nv.callgraph             --------------------------
	.section	.nv.callgraph,"",@"SHT_CUDA_CALLGRAPH"
	.align	4
	.sectionentsize	8
	.align		4
        /*0000*/ 	.word	0x00000000
	.align		4
        /*0004*/ 	.word	0xffffffff
	.align		4
        /*0008*/ 	.word	0x00000000
	.align		4
        /*000c*/ 	.word	0xfffffffe
	.align		4
        /*0010*/ 	.word	0x00000000
	.align		4
        /*0014*/ 	.word	0xfffffffd
	.align		4
        /*0018*/ 	.word	0x00000000
	.align		4
        /*001c*/ 	.word	0xfffffffc


//--------------------- .nv.constant4             --------------------------
	.section	.nv.constant4,"a",@progbits
	.align	8
	.align		8
.nv.constant4:
        /*0000*/ 	.dword	_$_str


//--------------------- .text.triton_red_fused__native_batch_norm_legit_view_4 --------------------------
	.section	.text.triton_red_fused__native_batch_norm_legit_view_4,"ax",@progbits
	.sectionflags	@"SHF_BARRIERS=1"
	.align	128
        .global         triton_red_fused__native_batch_norm_legit_view_4
        .type           triton_red_fused__native_batch_norm_legit_view_4,@function
        .size           triton_red_fused__native_batch_norm_legit_view_4,(.L_x_3 - triton_red_fused__native_batch_norm_legit_view_4)
        .other          triton_red_fused__native_batch_norm_legit_view_4,@"STO_CUDA_ENTRY STV_DEFAULT"
triton_red_fused__native_batch_norm_legit_view_4:
.text.triton_red_fused__native_batch_norm_legit_view_4:
[----:B------:R-:W0:Y:S02]  /*0000*/  LDC R1, c[0x0][0x28] ;  /* 0x00000a00ff017b82 */ /* 0x000e240000000800 */
[----:B------:R-:W1:Y:S01]  /*0010*/  S2R R2, SR_TID.X ;  /* 0x0000000000027919 */ /* 0x000e620000002100 */
[----:B------:R-:W2:Y:S01]  /*0020*/  LDC.64 R14, c[0x0][0x210] ;  /* 0x00008400ff0e7b82 */ /* 0x000ea20000000a00 */
[----:B------:R-:W-:Y:S02]  /*0030*/  CS2R R8, SRZ ;  /* 0x0000000000087805 */ /* 0x000fe4000001ff00 */
[----:B------:R-:W-:Y:S01]  /*0040*/  CS2R R10, SRZ ;  /* 0x00000000000a7805 */ /* 0x000fe2000001ff00 */
[----:B------:R-:W3:Y:S01]  /*0050*/  S2R R0, SR_CTAID.X ;  /* 0x0000000000007919 */ /* 0x000ee20000002500 */
[----:B------:R-:W-:Y:S02]  /*0060*/  CS2R R4, SRZ ;  /* 0x0000000000047805 */ /* 0x000fe4000001ff00 */
[----:B------:R-:W-:Y:S01]  /*0070*/  CS2R R6, SRZ ;  /* 0x0000000000067805 */ /* 0x000fe2000001ff00 */
[----:B------:R-:W-:Y:S01]  /*0080*/  ULDC.64 UR6, c[0x0][0x208] ;  /* 0x0000820000067ab9 */ /* 0x000fe20000000a00 */
[----:B-1----:R-:W-:-:S02]  /*0090*/  SHF.R.U32.HI R3, RZ, 0x7, R2 ;  /* 0x00000007ff037819 */ /* 0x002fc40000011602 */
[----:B------:R-:W-:Y:S02]  /*00a0*/  SHF.L.U32 R2, R2, 0x2, RZ ;  /* 0x0000000202027819 */ /* 0x000fe400000006ff */
[----:B---3--:R-:W-:Y:S02]  /*00b0*/  SHF.L.U32 R0, R0, 0x3, RZ ;  /* 0x0000000300007819 */ /* 0x008fe400000006ff */
[----:B------:R-:W-:Y:S02]  /*00c0*/  SGXT.U32 R3, R3, 0x2 ;  /* 0x000000020303781a */ /* 0x000fe40000000000 */
[----:B------:R-:W-:Y:S02]  /*00d0*/  LOP3.LUT R2, R2, 0x1fc, RZ, 0xc0, !PT ;  /* 0x000001fc02027812 */ /* 0x000fe400078ec0ff */
[----:B------:R-:W-:Y:S02]  /*00e0*/  LOP3.LUT R16, R0, R3, RZ, 0xfc, !PT ;  /* 0x0000000300107212 */ /* 0x000fe400078efcff */
[----:B------:R-:W-:-:S02]  /*00f0*/  LOP3.LUT R17, R0, 0x4, R3, 0xfe, !PT ;  /* 0x0000000400117812 */ /* 0x000fc400078efe03 */
[C---:B------:R-:W-:Y:S02]  /*0100*/  ISETP.GE.AND P1, PT, R16.reuse, 0xc, PT ;  /* 0x0000000c1000780c */ /* 0x040fe40003f26270 */
[C---:B------:R-:W-:Y:S02]  /*0110*/  ISETP.GE.AND P2, PT, R17.reuse, 0xc, PT ;  /* 0x0000000c1100780c */ /* 0x040fe40003f46270 */
[-C--:B------:R-:W-:Y:S02]  /*0120*/  LEA R12, R16, R2.reuse, 0xc ;  /* 0x00000002100c7211 */ /* 0x080fe400078e60ff */
[----:B------:R-:W-:-:S03]  /*0130*/  LEA R13, R17, R2, 0xc ;  /* 0x00000002110d7211 */ /* 0x000fc600078e60ff */
[----:B--2---:R-:W-:-:S04]  /*0140*/  IMAD.WIDE R2, R12, 0x4, R14 ;  /* 0x000000040c027825 */ /* 0x004fc800078e020e */
[----:B------:R-:W-:Y:S01]  /*0150*/  IMAD.WIDE R14, R13, 0x4, R14 ;  /* 0x000000040d0e7825 */ /* 0x000fe200078e020e */
[----:B------:R-:W2:Y:S04]  /*0160*/  @!P1 LDG.E.EL.128 R8, desc[UR6][R2.64] ;  /* 0x0000000602089981 */ /* 0x000ea8000c2e1d00 */
[----:B------:R-:W3:Y:S01]  /*0170*/  @!P2 LDG.E.EL.128 R4, desc[UR6][R14.64] ;  /* 0x000000060e04a981 */ /* 0x000ee2000c2e1d00 */
[----:B------:R-:W-:Y:S01]  /*0180*/  ISETP.LT.AND P0, PT, R16, 0xc, PT ;  /* 0x0000000c1000780c */ /* 0x000fe20003f01270 */
[----:B------:R-:W-:Y:S01]  /*0190*/  HFMA2.MMA R38, -RZ, RZ, 0, 0 ;  /* 0x00000000ff267435 */ /* 0x000fe200000001ff */
[----:B------:R-:W-:Y:S01]  /*01a0*/  ISETP.LT.AND P3, PT, R17, 0xc, PT ;  /* 0x0000000c1100780c */ /* 0x000fe20003f61270 */
[----:B------:R-:W-:Y:S01]  /*01b0*/  HFMA2.MMA R18, -RZ, RZ, 0, 0 ;  /* 0x00000000ff127435 */ /* 0x000fe200000001ff */
[----:B------:R-:W-:Y:S01]  /*01c0*/  SEL R30, RZ, 0x3f800000, !P0 ;  /* 0x3f800000ff1e7807 */ /* 0x000fe20004000000 */
[----:B------:R-:W-:Y:S01]  /*01d0*/  HFMA2.MMA R33, -RZ, RZ, 0, 0 ;  /* 0x00000000ff217435 */ /* 0x000fe200000001ff */
[----:B------:R-:W-:Y:S01]  /*01e0*/  SEL R29, RZ, 0x3f800000, !P3 ;  /* 0x3f800000ff1d7807 */ /* 0x000fe20005800000 */
[----:B------:R-:W-:Y:S01]  /*01f0*/  HFMA2.MMA R20, -RZ, RZ, 0, 0 ;  /* 0x00000000ff147435 */ /* 0x000fe200000001ff */
[----:B------:R-:W-:-:S02]  /*0200*/  MOV R35, RZ ;  /* 0x000000ff00237202 */ /* 0x000fc40000000f00 */
[----:B------:R-:W-:Y:S02]  /*0210*/  CS2R R36, SRZ ;  /* 0x0000000000247805 */ /* 0x000fe4000001ff00 */
[----:B------:R-:W-:Y:S02]  /*0220*/  MOV R16, RZ ;  /* 0x000000ff00107202 */ /* 0x000fe40000000f00 */
[----:B------:R-:W-:Y:S02]  /*0230*/  MOV R23, RZ ;  /* 0x000000ff00177202 */ /* 0x000fe40000000f00 */
[----:B------:R-:W-:Y:S02]  /*0240*/  MOV R31, R30 ;  /* 0x0000001e001f7202 */ /* 0x000fe40000000f00 */
[----:B------:R-:W-:Y:S02]  /*0250*/  MOV R26, R30 ;  /* 0x0000001e001a7202 */ /* 0x000fe40000000f00 */
[----:B------:R-:W-:-:S02]  /*0260*/  MOV R24, R30 ;  /* 0x0000001e00187202 */ /* 0x000fc40000000f00 */
[----:B------:R-:W-:Y:S02]  /*0270*/  MOV R28, R29 ;  /* 0x0000001d001c7202 */ /* 0x000fe40000000f00 */
[----:B------:R-:W-:Y:S02]  /*0280*/  MOV R27, R29 ;  /* 0x0000001d001b7202 */ /* 0x000fe40000000f00 */
[----:B------:R-:W-:Y:S02]  /*0290*/  MOV R25, R29 ;  /* 0x0000001d00197202 */ /* 0x000fe40000000f00 */
[----:B--2---:R-:W-:Y:S02]  /*02a0*/  SEL R8, R8, RZ, !P1 ;  /* 0x000000ff08087207 */ /* 0x004fe40004800000 */
[----:B------:R-:W-:Y:S02]  /*02b0*/  SEL R9, R9, RZ, !P1 ;  /* 0x000000ff09097207 */ /* 0x000fe40004800000 */
[----:B------:R-:W-:-:S02]  /*02c0*/  SEL R10, R10, RZ, !P1 ;  /* 0x000000ff0a0a7207 */ /* 0x000fc40004800000 */
[----:B------:R-:W-:Y:S02]  /*02d0*/  SEL R11, R11, RZ, !P1 ;  /* 0x000000ff0b0b7207 */ /* 0x000fe40004800000 */
[----:B---3--:R-:W-:Y:S02]  /*02e0*/  SEL R4, R4, RZ, !P2 ;  /* 0x000000ff04047207 */ /* 0x008fe40005000000 */
[----:B------:R-:W-:Y:S02]  /*02f0*/  SEL R5, R5, RZ, !P2 ;  /* 0x000000ff05057207 */ /* 0x000fe40005000000 */
[----:B------:R-:W-:Y:S02]  /*0300*/  SEL R6, R6, RZ, !P2 ;  /* 0x000000ff06067207 */ /* 0x000fe40005000000 */
[----:B------:R-:W-:Y:S02]  /*0310*/  SEL R7, R7, RZ, !P2 ;  /* 0x000000ff07077207 */ /* 0x000fe40005000000 */
[----:B------:R-:W-:-:S02]  /*0320*/  FSEL R15, R8, RZ, !P1 ;  /* 0x000000ff080f7208 */ /* 0x000fc40004800000 */
[----:B------:R-:W-:Y:S02]  /*0330*/  FSEL R32, R9, RZ, !P1 ;  /* 0x000000ff09207208 */ /* 0x000fe40004800000 */
[----:B------:R-:W-:Y:S02]  /*0340*/  FSEL R14, R10, RZ, !P1 ;  /* 0x000000ff0a0e7208 */ /* 0x000fe40004800000 */
[----:B------:R-:W-:Y:S02]  /*0350*/  FSEL R22, R11, RZ, !P1 ;  /* 0x000000ff0b167208 */ /* 0x000fe40004800000 */
[----:B------:R-:W-:Y:S02]  /*0360*/  FSEL R21, R4, RZ, !P2 ;  /* 0x000000ff04157208 */ /* 0x000fe40005000000 */
[----:B------:R-:W-:Y:S02]  /*0370*/  FSEL R34, R5, RZ, !P2 ;  /* 0x000000ff05227208 */ /* 0x000fe40005000000 */
[----:B------:R-:W-:-:S02]  /*0380*/  FSEL R19, R6, RZ, !P2 ;  /* 0x000000ff06137208 */ /* 0x000fc40005000000 */
[----:B------:R-:W-:-:S07]  /*0390*/  FSEL R17, R7, RZ, !P2 ;  /* 0x000000ff07117208 */ /* 0x000fce0005000000 */
.L_x_0:
[----:B------:R-:W1:Y:S01]  /*03a0*/  LDC.64 R2, c[0x0][0x210] ;  /* 0x00008400ff027b82 */ /* 0x000e620000000a00 */
[----:B------:R-:W-:Y:S02]  /*03b0*/  IADD3 R35, R35, 0x200, RZ ;  /* 0x0000020023237810 */ /* 0x000fe40007ffe0ff */
[----:B------:R-:W-:Y:S02]  /*03c0*/  CS2R R4, SRZ ;  /* 0x0000000000047805 */ /* 0x000fe4000001ff00 */
[----:B------:R-:W-:Y:S02]  /*03d0*/  CS2R R6, SRZ ;  /* 0x0000000000067805 */ /* 0x000fe4000001ff00 */
[----:B------:R-:W-:-:S05]  /*03e0*/  LOP3.LUT R9, R35, R12, RZ, 0xfc, !PT ;  /* 0x0000000c23097212 */ /* 0x000fca00078efcff */
[----:B-1----:R-:W-:-:S05]  /*03f0*/  IMAD.WIDE R8, R9, 0x4, R2 ;  /* 0x0000000409087825 */ /* 0x002fca00078e0202 */
[----:B------:R-:W2:Y:S01]  /*0400*/  @!P1 LDG.E.EL.128 R4, desc[UR6][R8.64] ;  /* 0x0000000608049981 */ /* 0x000ea2000c2e1d00 */
[----:B------:R-:W-:-:S04]  /*0410*/  FADD R40, R31, 1 ;  /* 0x3f8000001f287421 */ /* 0x000fc80000000000 */
[C---:B------:R-:W-:Y:S01]  /*0420*/  FMUL R11, R40.reuse, 0.25 ;  /* 0x3e800000280b7820 */ /* 0x040fe20000400000 */
[C---:B------:R-:W-:Y:S02]  /*0430*/  FSETP.GEU.AND P4, PT, |R40|.reuse, 1.175494350822287508e-38, PT ;  /* 0x008000002800780b */ /* 0x040fe40003f8e200 */
[----:B------:R-:W-:-:S04]  /*0440*/  FSETP.GT.AND P0, PT, |R40|, 8.50705917302346158658e+37, PT ;  /* 0x7e8000002800780b */ /* 0x000fc80003f04200 */
[----:B------:R-:W-:-:S07]  /*0450*/  FSEL R11, R11, R40, P0 ;  /* 0x000000280b0b7208 */ /* 0x000fce0000000000 */
[----:B------:R-:W-:-:S04]  /*0460*/  @!P4 FMUL R11, R11, 16777216 ;  /* 0x4b8000000b0bc820 */ /* 0x000fc80000400000 */
[----:B------:R-:W1:Y:S01]  /*0470*/  MUFU.RCP R43, R11 ;  /* 0x0000000b002b7308 */ /* 0x000e620000001000 */
[----:B--2---:R-:W-:Y:S01]  /*0480*/  SEL R39, R5, RZ, !P1 ;  /* 0x000000ff05277207 */ /* 0x004fe20004800000 */
[----:B------:R-:W-:Y:S01]  /*0490*/  FADD R5, R26, 1 ;  /* 0x3f8000001a057421 */ /* 0x000fe20000000000 */
[----:B------:R-:W-:-:S03]  /*04a0*/  SEL R42, R6, RZ, !P1 ;  /* 0x000000ff062a7207 */ /* 0x000fc60004800000 */
[----:B------:R-:W-:Y:S01]  /*04b0*/  FADD R10, R39, -R32 ;  /* 0x80000020270a7221 */ /* 0x000fe20000000000 */
[C---:B------:R-:W-:Y:S01]  /*04c0*/  FSETP.GEU.AND P5, PT, |R5|.reuse, 1.175494350822287508e-38, PT ;  /* 0x008000000500780b */ /* 0x040fe20003fae200 */
[C---:B------:R-:W-:Y:S01]  /*04d0*/  FMUL R8, R5.reuse, 0.25 ;  /* 0x3e80000005087820 */ /* 0x040fe20000400000 */
[----:B------:R-:W-:Y:S01]  /*04e0*/  FSETP.GT.AND P3, PT, |R5|, 8.50705917302346158658e+37, PT ;  /* 0x7e8000000500780b */ /* 0x000fe20003f64200 */
[----:B------:R-:W-:-:S03]  /*04f0*/  FMUL R9, R10, 0.25 ;  /* 0x3e8000000a097820 */ /* 0x000fc60000400000 */
[----:B------:R-:W-:Y:S02]  /*0500*/  FSEL R8, R8, R5, P3 ;  /* 0x0000000508087208 */ /* 0x000fe40001800000 */
[----:B------:R-:W-:-:S05]  /*0510*/  FSEL R9, R9, R10, P0 ;  /* 0x0000000a09097208 */ /* 0x000fca0000000000 */
[----:B------:R-:W-:Y:S01]  /*0520*/  @!P4 FMUL R9, R9, 16777216 ;  /* 0x4b8000000909c820 */ /* 0x000fe20000400000 */
[----:B------:R-:W-:-:S03]  /*0530*/  @!P5 FMUL R8, R8, 16777216 ;  /* 0x4b8000000808d820 */ /* 0x000fc60000400000 */
[----:B-1----:R-:W-:Y:S01]  /*0540*/  FFMA R43, R43, R9, R32 ;  /* 0x000000092b2b7223 */ /* 0x002fe20000000020 */
[----:B------:R-:W-:Y:S01]  /*0550*/  FADD R9, R42, -R14 ;  /* 0x8000000e2a097221 */ /* 0x000fe20000000000 */
[----:B------:R-:W1:Y:S02]  /*0560*/  MUFU.RCP R41, R8 ;  /* 0x0000000800297308 */ /* 0x000e640000001000 */
[----:B------:R-:W-:Y:S01]  /*0570*/  FADD R11, R39, -R43 ;  /* 0x8000002b270b7221 */ /* 0x000fe20000000000 */
[----:B------:R-:W-:Y:S01]  /*0580*/  FMUL R6, R9, 0.25 ;  /* 0x3e80000009067820 */ /* 0x000fe20000400000 */
[----:B------:R-:W-:Y:S02]  /*0590*/  FADD R39, R24, 1 ;  /* 0x3f80000018277421 */ /* 0x000fe40000000000 */
[----:B------:R-:W-:Y:S01]  /*05a0*/  @!P1 FFMA R37, R10, R11, R37 ;  /* 0x0000000b0a259223 */ /* 0x000fe20000000025 */
[----:B------:R-:W-:Y:S02]  /*05b0*/  SEL R10, R7, RZ, !P1 ;  /* 0x000000ff070a7207 */ /* 0x000fe40004800000 */
[----:B------:R-:W-:-:S02]  /*05c0*/  FSEL R6, R6, R9, P3 ;  /* 0x0000000906067208 */ /* 0x000fc40001800000 */
[C---:B------:R-:W-:Y:S01]  /*05d0*/  FSETP.GEU.AND P3, PT, |R39|.reuse, 1.175494350822287508e-38, PT ;  /* 0x008000002700780b */ /* 0x040fe20003f6e200 */
[----:B------:R-:W-:Y:S01]  /*05e0*/  FADD R11, R10, -R22 ;  /* 0x800000160a0b7221 */ /* 0x000fe20000000000 */
[----:B------:R-:W-:Y:S01]  /*05f0*/  FSETP.GT.AND P0, PT, |R39|, 8.50705917302346158658e+37, PT ;  /* 0x7e8000002700780b */ /* 0x000fe20003f04200 */
[----:B------:R-:W-:-:S04]  /*0600*/  @!P5 FMUL R6, R6, 16777216 ;  /* 0x4b8000000606d820 */ /* 0x000fc80000400000 */
[----:B-1----:R-:W-:Y:S01]  /*0610*/  FFMA R41, R41, R6, R14 ;  /* 0x0000000629297223 */ /* 0x002fe2000000000e */
[----:B------:R-:W-:-:S03]  /*0620*/  FMUL R6, R39, 0.25 ;  /* 0x3e80000027067820 */ /* 0x000fc60000400000 */
[----:B------:R-:W-:Y:S02]  /*0630*/  FADD R8, R42, -R41 ;  /* 0x800000292a087221 */ /* 0x000fe40000000000 */
[----:B------:R-:W-:Y:S02]  /*0640*/  FSEL R6, R6, R39, P0 ;  /* 0x0000002706067208 */ /* 0x000fe40000000000 */
[----:B------:R-:W-:Y:S01]  /*0650*/  @!P1 FFMA R18, R9, R8, R18 ;  /* 0x0000000809129223 */ /* 0x000fe20000000012 */
[----:B------:R-:W-:Y:S01]  /*0660*/  FMUL R8, R11, 0.25 ;  /* 0x3e8000000b087820 */ /* 0x000fe20000400000 */
[----:B------:R-:W-:Y:S01]  /*0670*/  LOP3.LUT R9, R35, R13, RZ, 0xfc, !PT ;  /* 0x0000000d23097212 */ /* 0x000fe200078efcff */
[----:B------:R-:W-:-:S03]  /*0680*/  @!P3 FMUL R6, R6, 16777216 ;  /* 0x4b8000000606b820 */ /* 0x000fc60000400000 */
[----:B------:R-:W-:Y:S01]  /*0690*/  FSEL R8, R8, R11, P0 ;  /* 0x0000000b08087208 */ /* 0x000fe20000000000 */
[----:B------:R-:W1:Y:S01]  /*06a0*/  MUFU.RCP R7, R6 ;  /* 0x0000000600077308 */ /* 0x000e620000001000 */
[----:B------:R-:W-:-:S04]  /*06b0*/  IMAD.WIDE R2, R9, 0x4, R2 ;  /* 0x0000000409027825 */ /* 0x000fc800078e0202 */
[----:B------:R-:W-:-:S04]  /*06c0*/  @!P3 FMUL R8, R8, 16777216 ;  /* 0x4b8000000808b820 */ /* 0x000fc80000400000 */
[----:B-1----:R-:W-:-:S04]  /*06d0*/  FFMA R7, R7, R8, R22 ;  /* 0x0000000807077223 */ /* 0x002fc80000000016 */
[----:B------:R-:W-:-:S04]  /*06e0*/  FADD R8, R10, -R7 ;  /* 0x800000070a087221 */ /* 0x000fc80000000000 */
[----:B------:R-:W-:Y:S01]  /*06f0*/  @!P1 FFMA R16, R11, R8, R16 ;  /* 0x000000080b109223 */ /* 0x000fe20000000010 */
[----:B------:R-:W-:Y:S02]  /*0700*/  CS2R R8, SRZ ;  /* 0x0000000000087805 */ /* 0x000fe4000001ff00 */
[----:B------:R-:W-:-:S06]  /*0710*/  CS2R R10, SRZ ;  /* 0x00000000000a7805 */ /* 0x000fcc000001ff00 */
[----:B------:R-:W2:Y:S01]  /*0720*/  @!P2 LDG.E.EL.128 R8, desc[UR6][R2.64] ;  /* 0x000000060208a981 */ /* 0x000ea2000c2e1d00 */
[----:B------:R-:W-:Y:S01]  /*0730*/  FADD R6, R29, 1 ;  /* 0x3f8000001d067421 */ /* 0x000fe20000000000 */
[----:B------:R-:W-:Y:S02]  /*0740*/  FSEL R14, R41, R14, !P1 ;  /* 0x0000000e290e7208 */ /* 0x000fe40004800000 */
[----:B------:R-:W-:Y:S01]  /*0750*/  FSEL R32, R43, R32, !P1 ;  /* 0x000000202b207208 */ /* 0x000fe20004800000 */
[C---:B------:R-:W-:Y:S01]  /*0760*/  FMUL R45, R6.reuse, 0.25 ;  /* 0x3e800000062d7820 */ /* 0x040fe20000400000 */
[C---:B------:R-:W-:Y:S02]  /*0770*/  FSETP.GEU.AND P3, PT, |R6|.reuse, 1.175494350822287508e-38, PT ;  /* 0x008000000600780b */ /* 0x040fe40003f6e200 */
[----:B------:R-:W-:Y:S02]  /*0780*/  FSETP.GT.AND P0, PT, |R6|, 8.50705917302346158658e+37, PT ;  /* 0x7e8000000600780b */ /* 0x000fe40003f04200 */
[----:B------:R-:W-:-:S02]  /*0790*/  FSEL R22, R7, R22, !P1 ;  /* 0x0000001607167208 */ /* 0x000fc40004800000 */
[----:B------:R-:W-:Y:S02]  /*07a0*/  FSEL R45, R45, R6, P0 ;  /* 0x000000062d2d7208 */ /* 0x000fe40000000000 */
[----:B------:R-:W-:Y:S02]  /*07b0*/  FSEL R31, R40, R31, !P1 ;  /* 0x0000001f281f7208 */ /* 0x000fe40004800000 */
[----:B------:R-:W-:Y:S02]  /*07c0*/  FSEL R26, R5, R26, !P1 ;  /* 0x0000001a051a7208 */ /* 0x000fe40004800000 */
[----:B------:R-:W-:Y:S01]  /*07d0*/  FSEL R24, R39, R24, !P1 ;  /* 0x0000001827187208 */ /* 0x000fe20004800000 */
[----:B------:R-:W-:Y:S01]  /*07e0*/  @!P3 FMUL R45, R45, 16777216 ;  /* 0x4b8000002d2db820 */ /* 0x000fe20000400000 */
[----:B------:R-:W-:Y:S02]  /*07f0*/  FSEL R29, R6, R29, !P2 ;  /* 0x0000001d061d7208 */ /* 0x000fe40005000000 */
[----:B--2---:R-:W-:-:S02]  /*0800*/  SEL R42, R8, RZ, !P2 ;  /* 0x000000ff082a7207 */ /* 0x004fc40005000000 */
[----:B------:R-:W1:Y:S01]  /*0810*/  MUFU.RCP R8, R45 ;  /* 0x0000002d00087308 */ /* 0x000e620000001000 */
[----:B------:R-:W-:Y:S02]  /*0820*/  SEL R9, R9, RZ, !P2 ;  /* 0x000000ff09097207 */ /* 0x000fe40005000000 */
[----:B------:R-:W-:Y:S01]  /*0830*/  FADD R44, R42, -R21 ;  /* 0x800000152a2c7221 */ /* 0x000fe20000000000 */
[----:B------:R-:W-:Y:S02]  /*0840*/  SEL R10, R10, RZ, !P2 ;  /* 0x000000ff0a0a7207 */ /* 0x000fe40005000000 */
[----:B------:R-:W-:Y:S01]  /*0850*/  FADD R41, R9, -R34 ;  /* 0x8000002209297221 */ /* 0x000fe20000000000 */
[----:B------:R-:W-:-:S05]  /*0860*/  FMUL R3, R44, 0.25 ;  /* 0x3e8000002c037820 */ /* 0x000fca0000400000 */
[----:B------:R-:W-:-:S05]  /*0870*/  FSEL R3, R3, R44, P0 ;  /* 0x0000002c03037208 */ /* 0x000fca0000000000 */
[----:B------:R-:W-:-:S04]  /*0880*/  @!P3 FMUL R3, R3, 16777216 ;  /* 0x4b8000000303b820 */ /* 0x000fc80000400000 */
[----:B-1----:R-:W-:Y:S01]  /*0890*/  FFMA R8, R8, R3, R21 ;  /* 0x0000000308087223 */ /* 0x002fe20000000015 */
[----:B------:R-:W-:-:S03]  /*08a0*/  FADD R3, R28, 1 ;  /* 0x3f8000001c037421 */ /* 0x000fc60000000000 */
[----:B------:R-:W-:Y:S01]  /*08b0*/  FADD R42, R42, -R8 ;  /* 0x800000082a2a7221 */ /* 0x000fe20000000000 */
[C---:B------:R-:W-:Y:S01]  /*08c0*/  FMUL R2, R3.reuse, 0.25 ;  /* 0x3e80000003027820 */ /* 0x040fe20000400000 */
[C---:B------:R-:W-:Y:S02]  /*08d0*/  FSETP.GEU.AND P3, PT, |R3|.reuse, 1.175494350822287508e-38, PT ;  /* 0x008000000300780b */ /* 0x040fe40003f6e200 */
[----:B------:R-:W-:Y:S01]  /*08e0*/  FSETP.GT.AND P0, PT, |R3|, 8.50705917302346158658e+37, PT ;  /* 0x7e8000000300780b */ /* 0x000fe20003f04200 */
[----:B------:R-:W-:Y:S01]  /*08f0*/  @!P2 FFMA R33, R44, R42, R33 ;  /* 0x0000002a2c21a223 */ /* 0x000fe20000000021 */
[----:B------:R-:W-:Y:S02]  /*0900*/  FSEL R21, R8, R21, !P2 ;  /* 0x0000001508157208 */ /* 0x000fe40005000000 */
[----:B------:R-:W-:Y:S01]  /*0910*/  FSEL R42, R2, R3, P0 ;  /* 0x00000003022a7208 */ /* 0x000fe20000000000 */
[----:B------:R-:W-:Y:S01]  /*0920*/  FMUL R2, R41, 0.25 ;  /* 0x3e80000029027820 */ /* 0x000fe20000400000 */
[----:B------:R-:W-:-:S04]  /*0930*/  FSEL R28, R3, R28, !P2 ;  /* 0x0000001c031c7208 */ /* 0x000fc80005000000 */
[----:B------:R-:W-:Y:S01]  /*0940*/  FSEL R2, R2, R41, P0 ;  /* 0x0000002902027208 */ /* 0x000fe20000000000 */
[----:B------:R-:W-:-:S04]  /*0950*/  @!P3 FMUL R42, R42, 16777216 ;  /* 0x4b8000002a2ab820 */ /* 0x000fc80000400000 */
[----:B------:R1:W2:Y:S01]  /*0960*/  MUFU.RCP R43, R42 ;  /* 0x0000002a002b7308 */ /* 0x0002a20000001000 */
[----:B------:R-:W-:Y:S01]  /*0970*/  @!P3 FMUL R2, R2, 16777216 ;  /* 0x4b8000000202b820 */ /* 0x000fe20000400000 */
[----:B-1----:R-:W-:-:S04]  /*0980*/  FADD R42, R10, -R19 ;  /* 0x800000130a2a7221 */ /* 0x002fc80000000000 */
[----:B------:R-:W-:Y:S01]  /*0990*/  FMUL R7, R42, 0.25 ;  /* 0x3e8000002a077820 */ /* 0x000fe20000400000 */
[----:B--2---:R-:W-:Y:S01]  /*09a0*/  FFMA R43, R43, R2, R34 ;  /* 0x000000022b2b7223 */ /* 0x004fe20000000022 */
[----:B------:R-:W-:-:S03]  /*09b0*/  FADD R2, R27, 1 ;  /* 0x3f8000001b027421 */ /* 0x000fc60000000000 */
[----:B------:R-:W-:Y:S01]  /*09c0*/  FADD R9, R9, -R43 ;  /* 0x8000002b09097221 */ /* 0x000fe20000000000 */
[----:B------:R-:W-:Y:S02]  /*09d0*/  FSEL R34, R43, R34, !P2 ;  /* 0x000000222b227208 */ /* 0x000fe40005000000 */
[C---:B------:R-:W-:Y:S01]  /*09e0*/  FSETP.GEU.AND P3, PT, |R2|.reuse, 1.175494350822287508e-38, PT ;  /* 0x008000000200780b */ /* 0x040fe20003f6e200 */
[----:B------:R-:W-:Y:S01]  /*09f0*/  @!P2 FFMA R36, R41, R9, R36 ;  /* 0x000000092924a223 */ /* 0x000fe20000000024 */
[C---:B------:R-:W-:Y:S01]  /*0a00*/  FMUL R9, R2.reuse, 0.25 ;  /* 0x3e80000002097820 */ /* 0x040fe20000400000 */
[C---:B------:R-:W-:Y:S02]  /*0a10*/  FSETP.GT.AND P0, PT, |R2|.reuse, 8.50705917302346158658e+37, PT ;  /* 0x7e8000000200780b */ /* 0x040fe40003f04200 */
[----:B------:R-:W-:Y:S02]  /*0a20*/  FSEL R27, R2, R27, !P2 ;  /* 0x0000001b021b7208 */ /* 0x000fe40005000000 */
[----:B------:R-:W-:-:S02]  /*0a30*/  FSEL R9, R9, R2, P0 ;  /* 0x0000000209097208 */ /* 0x000fc40000000000 */
[----:B------:R-:W-:-:S04]  /*0a40*/  FSEL R7, R7, R42, P0 ;  /* 0x0000002a07077208 */ /* 0x000fc80000000000 */
[----:B------:R-:W-:Y:S01]  /*0a50*/  @!P3 FMUL R9, R9, 16777216 ;  /* 0x4b8000000909b820 */ /* 0x000fe20000400000 */
[----:B------:R-:W-:-:S03]  /*0a60*/  @!P3 FMUL R7, R7, 16777216 ;  /* 0x4b8000000707b820 */ /* 0x000fc60000400000 */
[----:B------:R-:W1:Y:S02]  /*0a70*/  MUFU.RCP R44, R9 ;  /* 0x00000009002c7308 */ /* 0x000e640000001000 */
[----:B-1----:R-:W-:-:S04]  /*0a80*/  FFMA R45, R44, R7, R19 ;  /* 0x000000072c2d7223 */ /* 0x002fc80000000013 */
[----:B------:R-:W-:Y:S01]  /*0a90*/  FADD R10, R10, -R45 ;  /* 0x8000002d0a0a7221 */ /* 0x000fe20000000000 */
[----:B------:R-:W-:-:S03]  /*0aa0*/  FSEL R19, R45, R19, !P2 ;  /* 0x000000132d137208 */ /* 0x000fc60005000000 */
[----:B------:R-:W-:Y:S01]  /*0ab0*/  @!P2 FFMA R23, R42, R10, R23 ;  /* 0x0000000a2a17a223 */ /* 0x000fe20000000017 */
[----:B------:R-:W-:Y:S01]  /*0ac0*/  FADD R42, R25, 1 ;  /* 0x3f800000192a7421 */ /* 0x000fe20000000000 */
[----:B------:R-:W-:Y:S02]  /*0ad0*/  SEL R10, R11, RZ, !P2 ;  /* 0x000000ff0b0a7207 */ /* 0x000fe40005000000 */
[----:B------:R-:W-:Y:S01]  /*0ae0*/  SEL R11, R4, RZ, !P1 ;  /* 0x000000ff040b7207 */ /* 0x000fe20004800000 */
[C---:B------:R-:W-:Y:S01]  /*0af0*/  FMUL R7, R42.reuse, 0.25 ;  /* 0x3e8000002a077820 */ /* 0x040fe20000400000 */
[----:B------:R-:W-:Y:S01]  /*0b00*/  FSETP.GEU.AND P3, PT, |R42|, 1.175494350822287508e-38, PT ;  /* 0x008000002a00780b */ /* 0x000fe20003f6e200 */
[----:B------:R-:W-:Y:S01]  /*0b10*/  FADD R9, R10, -R17 ;  /* 0x800000110a097221 */ /* 0x000fe20000000000 */
[C---:B------:R-:W-:Y:S02]  /*0b20*/  FSETP.GT.AND P0, PT, |R42|.reuse, 8.50705917302346158658e+37, PT ;  /* 0x7e8000002a00780b */ /* 0x040fe40003f04200 */
[----:B------:R-:W-:Y:S01]  /*0b30*/  FSEL R25, R42, R25, !P2 ;  /* 0x000000192a197208 */ /* 0x000fe20005000000 */
[----:B------:R-:W-:Y:S01]  /*0b40*/  FMUL R44, R9, 0.25 ;  /* 0x3e800000092c7820 */ /* 0x000fe20000400000 */
[----:B------:R-:W-:Y:S01]  /*0b50*/  FSEL R41, R7, R42, P0 ;  /* 0x0000002a07297208 */ /* 0x000fe20000000000 */
[----:B------:R-:W-:-:S03]  /*0b60*/  FADD R7, R30, 1 ;  /* 0x3f8000001e077421 */ /* 0x000fc60000000000 */
[----:B------:R-:W-:Y:S02]  /*0b70*/  FSEL R44, R44, R9, P0 ;  /* 0x000000092c2c7208 */ /* 0x000fe40000000000 */
[----:B------:R-:W-:Y:S01]  /*0b80*/  FSETP.GT.AND P0, PT, |R7|, 8.50705917302346158658e+37, PT ;  /* 0x7e8000000700780b */ /* 0x000fe20003f04200 */
[----:B------:R-:W-:Y:S01]  /*0b90*/  @!P3 FMUL R41, R41, 16777216 ;  /* 0x4b8000002929b820 */ /* 0x000fe20000400000 */
[C---:B------:R-:W-:Y:S01]  /*0ba0*/  FSEL R30, R7.reuse, R30, !P1 ;  /* 0x0000001e071e7208 */ /* 0x040fe20004800000 */
[----:B------:R-:W-:Y:S01]  /*0bb0*/  @!P3 FMUL R44, R44, 16777216 ;  /* 0x4b8000002c2cb820 */ /* 0x000fe20000400000 */
[C---:B------:R-:W-:Y:S01]  /*0bc0*/  FSETP.GEU.AND P3, PT, |R7|.reuse, 1.175494350822287508e-38, PT ;  /* 0x008000000700780b */ /* 0x040fe20003f6e200 */
[----:B------:R-:W1:Y:S02]  /*0bd0*/  MUFU.RCP R8, R41 ;  /* 0x0000002900087308 */ /* 0x000e640000001000 */
[----:B-1----:R-:W-:Y:S01]  /*0be0*/  FFMA R44, R8, R44, R17 ;  /* 0x0000002c082c7223 */ /* 0x002fe20000000011 */
[----:B------:R-:W-:-:S03]  /*0bf0*/  FMUL R8, R7, 0.25 ;  /* 0x3e80000007087820 */ /* 0x000fc60000400000 */
[----:B------:R-:W-:Y:S01]  /*0c00*/  FADD R10, R10, -R44 ;  /* 0x8000002c0a0a7221 */ /* 0x000fe20000000000 */
[----:B------:R-:W-:Y:S02]  /*0c10*/  FSEL R17, R44, R17, !P2 ;  /* 0x000000112c117208 */ /* 0x000fe40005000000 */
[----:B------:R-:W-:Y:S01]  /*0c20*/  FSEL R8, R8, R7, P0 ;  /* 0x0000000708087208 */ /* 0x000fe20000000000 */
[----:B------:R-:W-:Y:S01]  /*0c30*/  FADD R7, R11, -R15 ;  /* 0x8000000f0b077221 */ /* 0x000fe20000000000 */
[----:B------:R-:W-:-:S03]  /*0c40*/  @!P2 FFMA R20, R9, R10, R20 ;  /* 0x0000000a0914a223 */ /* 0x000fc60000000014 */
[----:B------:R-:W-:Y:S01]  /*0c50*/  @!P3 FMUL R8, R8, 16777216 ;  /* 0x4b8000000808b820 */ /* 0x000fe20000400000 */
[----:B------:R-:W-:-:S05]  /*0c60*/  FMUL R4, R7, 0.25 ;  /* 0x3e80000007047820 */ /* 0x000fca0000400000 */
[----:B------:R-:W1:Y:S01]  /*0c70*/  MUFU.RCP R8, R8 ;  /* 0x0000000800087308 */ /* 0x000e620000001000 */
[----:B------:R-:W-:Y:S02]  /*0c80*/  FSEL R4, R4, R7, P0 ;  /* 0x0000000704047208 */ /* 0x000fe40000000000 */
[----:B------:R-:W-:-:S03]  /*0c90*/  ISETP.GE.U32.AND P0, PT, R35, 0xe00, PT ;  /* 0x00000e002300780c */ /* 0x000fc60003f06070 */
[----:B------:R-:W-:-:S04]  /*0ca0*/  @!P3 FMUL R4, R4, 16777216 ;  /* 0x4b8000000404b820 */ /* 0x000fc80000400000 */
[----:B-1----:R-:W-:-:S04]  /*0cb0*/  FFMA R4, R8, R4, R15 ;  /* 0x0000000408047223 */ /* 0x002fc8000000000f */
[----:B------:R-:W-:Y:S01]  /*0cc0*/  FADD R3, R11, -R4 ;  /* 0x800000040b037221 */ /* 0x000fe20000000000 */
[----:B------:R-:W-:-:S03]  /*0cd0*/  FSEL R15, R4, R15, !P1 ;  /* 0x0000000f040f7208 */ /* 0x000fc60004800000 */
[----:B------:R-:W-:Y:S01]  /*0ce0*/  @!P1 FFMA R38, R7, R3, R38 ;  /* 0x0000000307269223 */ /* 0x000fe20000000026 */
[----:B------:R-:W-:Y:S06]  /*0cf0*/  @!P0 BRA `(.L_x_0) ;  /* 0xfffffff400a88947 */ /* 0x000fec000383ffff */
[----:B------:R-:W-:Y:S01]  /*0d00*/  FADD R7, R30, R31 ;  /* 0x0000001f1e077221 */ /* 0x000fe20000000000 */
[----:B------:R-:W-:Y:S01]  /*0d10*/  FADD R2, R29, R28 ;  /* 0x0000001c1d027221 */ /* 0x000fe20000000000 */
[----:B------:R-:W-:Y:S01]  /*0d20*/  FMUL R6, R31, 0.25 ;  /* 0x3e8000001f067820 */ /* 0x000fe20000400000 */
[----:B------:R-:W-:Y:S01]  /*0d30*/  FADD R34, -R21, R34 ;  /* 0x0000002215227221 */ /* 0x000fe20000000100 */
[----:B------:R-:W-:Y:S01]  /*0d40*/  FMUL R11, R28, 0.25 ;  /* 0x3e8000001c0b7820 */ /* 0x000fe20000400000 */
[----:B------:R-:W-:Y:S01]  /*0d50*/  FSETP.GT.AND P3, PT, |R7|, 8.50705917302346158658e+37, PT ;  /* 0x7e8000000700780b */ /* 0x000fe20003f64200 */
[----:B------:R-:W-:Y:S01]  /*0d60*/  FADD R32, -R15, R32 ;  /* 0x000000200f207221 */ /* 0x000fe20000000100 */
[----:B------:R-:W-:Y:S01]  /*0d70*/  FSETP.GT.AND P6, PT, |R2|, 8.50705917302346158658e+37, PT ;  /* 0x7e8000000200780b */ /* 0x000fe20003fc4200 */
[----:B------:R-:W-:Y:S01]  /*0d80*/  FADD R33, R33, R36 ;  /* 0x0000002421217221 */ /* 0x000fe20000000000 */
[----:B------:R-:W-:Y:S01]  /*0d90*/  FSEL R31, R6, R31, P3 ;  /* 0x0000001f061f7208 */ /* 0x000fe20001800000 */
[----:B------:R-:W-:Y:S01]  /*0da0*/  FMUL R6, R34, R34 ;  /* 0x0000002222067220 */ /* 0x000fe20000400000 */
[----:B------:R-:W-:Y:S01]  /*0db0*/  FSEL R40, R11, R28, P6 ;  /* 0x0000001c0b287208 */ /* 0x000fe20003000000 */
[----:B------:R-:W-:Y:S01]  /*0dc0*/  FADD R11, R26, R7 ;  /* 0x000000071a0b7221 */ /* 0x000fe20000000000 */
[----:B------:R-:W-:Y:S01]  /*0dd0*/  FSETP.GEU.AND P4, PT, |R7|, 1.175494350822287508e-38, PT ;  /* 0x008000000700780b */ /* 0x000fe20003f8e200 */
[----:B------:R-:W-:Y:S01]  /*0de0*/  FMUL R28, R29, R6 ;  /* 0x000000061d1c7220 */ /* 0x000fe20000400000 */
[----:B------:R-:W-:Y:S01]  /*0df0*/  FMUL R6, R7, 0.25 ;  /* 0x3e80000007067820 */ /* 0x000fe20000400000 */
[----:B------:R-:W-:Y:S01]  /*0e00*/  FMUL R9, R32, R32 ;  /* 0x0000002020097220 */ /* 0x000fe20000400000 */
[C---:B------:R-:W-:Y:S01]  /*0e10*/  FSETP.GEU.AND P0, PT, |R2|.reuse, 1.175494350822287508e-38, PT ;  /* 0x008000000200780b */ /* 0x040fe20003f0e200 */
[----:B------:R-:W-:Y:S01]  /*0e20*/  FMUL R29, R2, 0.25 ;  /* 0x3e800000021d7820 */ /* 0x000fe20000400000 */
[C---:B------:R-:W-:Y:S01]  /*0e30*/  FMUL R36, R11.reuse, 0.25 ;  /* 0x3e8000000b247820 */ /* 0x040fe20000400000 */
[----:B------:R-:W-:Y:S01]  /*0e40*/  FSEL R8, R6, R7, P3 ;  /* 0x0000000706087208 */ /* 0x000fe20001800000 */
[----:B------:R-:W-:Y:S01]  /*0e50*/  FMUL R10, R30, R9 ;  /* 0x000000091e0a7220 */ /* 0x000fe20000400000 */
[C---:B------:R-:W-:Y:S01]  /*0e60*/  FSETP.GEU.AND P3, PT, |R11|.reuse, 1.175494350822287508e-38, PT ;  /* 0x008000000b00780b */ /* 0x040fe20003f6e200 */
[----:B------:R-:W-:Y:S01]  /*0e70*/  FMUL R9, R26, 0.25 ;  /* 0x3e8000001a097820 */ /* 0x000fe20000400000 */
[----:B------:R-:W-:Y:S01]  /*0e80*/  FSETP.GT.AND P5, PT, |R11|, 8.50705917302346158658e+37, PT ;  /* 0x7e8000000b00780b */ /* 0x000fe20003fa4200 */
[----:B------:R-:W-:Y:S01]  /*0e90*/  FADD R6, R27, R2 ;  /* 0x000000021b067221 */ /* 0x000fe20000000000 */
[----:B------:R-:W-:Y:S01]  /*0ea0*/  FADD R37, R38, R37 ;  /* 0x0000002526257221 */ /* 0x000fe20000000000 */
[----:B------:R-:W-:Y:S01]  /*0eb0*/  FSEL R35, R29, R2, P6 ;  /* 0x000000021d237208 */ /* 0x000fe20003000000 */
[----:B------:R-:W-:Y:S01]  /*0ec0*/  @!P4 FMUL R8, R8, 16777216 ;  /* 0x4b8000000808c820 */ /* 0x000fe20000400000 */
[----:B------:R-:W-:Y:S01]  /*0ed0*/  FSEL R36, R36, R11, P5 ;  /* 0x0000000b24247208 */ /* 0x000fe20002800000 */
[----:B------:R-:W-:Y:S01]  /*0ee0*/  FMUL R38, R27, 0.25 ;  /* 0x3e8000001b267820 */ /* 0x000fe20000400000 */
[----:B------:R-:W-:Y:S01]  /*0ef0*/  @!P4 FMUL R31, R31, 16777216 ;  /* 0x4b8000001f1fc820 */ /* 0x000fe20000400000 */
[----:B------:R-:W-:Y:S01]  /*0f00*/  FSEL R29, R9, R26, P5 ;  /* 0x0000001a091d7208 */ /* 0x000fe20002800000 */
[C---:B------:R-:W-:Y:S01]  /*0f10*/  FMUL R41, R6.reuse, 0.25 ;  /* 0x3e80000006297820 */ /* 0x040fe20000400000 */
[----:B------:R-:W-:Y:S01]  /*0f20*/  FSETP.GT.AND P4, PT, |R6|, 8.50705917302346158658e+37, PT ;  /* 0x7e8000000600780b */ /* 0x000fe20003f84200 */
[----:B------:R-:W-:Y:S01]  /*0f30*/  FADD R9, R24, R11 ;  /* 0x0000000b18097221 */ /* 0x000fe20000000000 */
[----:B------:R1:W2:Y:S01]  /*0f40*/  MUFU.RCP R30, R8 ;  /* 0x00000008001e7308 */ /* 0x0002a20000001000 */
[----:B------:R-:W-:Y:S01]  /*0f50*/  @!P0 FMUL R35, R35, 16777216 ;  /* 0x4b80000023238820 */ /* 0x000fe20000400000 */
[----:B------:R-:W-:Y:S01]  /*0f60*/  @!P3 FMUL R36, R36, 16777216 ;  /* 0x4b8000002424b820 */ /* 0x000fe20000400000 */
[----:B------:R-:W-:Y:S01]  /*0f70*/  FSEL R43, R38, R27, P4 ;  /* 0x0000001b262b7208 */ /* 0x000fe20002000000 */
[----:B------:R-:W-:Y:S01]  /*0f80*/  FMUL R27, R24, 0.25 ;  /* 0x3e800000181b7820 */ /* 0x000fe20000400000 */
[----:B------:R-:W-:Y:S01]  /*0f90*/  FSEL R41, R41, R6, P4 ;  /* 0x0000000629297208 */ /* 0x000fe20002000000 */
[C---:B------:R-:W-:Y:S01]  /*0fa0*/  FMUL R26, R9.reuse, 0.25 ;  /* 0x3e800000091a7820 */ /* 0x040fe20000400000 */
[C---:B------:R-:W-:Y:S01]  /*0fb0*/  FSETP.GEU.AND P4, PT, |R9|.reuse, 1.175494350822287508e-38, PT ;  /* 0x008000000900780b */ /* 0x040fe20003f8e200 */
[----:B------:R3:W4:Y:S01]  /*0fc0*/  MUFU.RCP R39, R35 ;  /* 0x0000002300277308 */ /* 0x0007220000001000 */
[----:B------:R-:W-:Y:S01]  /*0fd0*/  FSETP.GT.AND P6, PT, |R9|, 8.50705917302346158658e+37, PT ;  /* 0x7e8000000900780b */ /* 0x000fe20003fc4200 */
[----:B-1----:R-:W-:Y:S01]  /*0fe0*/  FADD R8, R25, R6 ;  /* 0x0000000619087221 */ /* 0x002fe20000000000 */
[----:B------:R-:W-:Y:S01]  /*0ff0*/  @!P0 FMUL R40, R40, 16777216 ;  /* 0x4b80000028288820 */ /* 0x000fe20000400000 */
[----:B------:R-:W-:Y:S01]  /*1000*/  @!P3 FMUL R29, R29, 16777216 ;  /* 0x4b8000001d1db820 */ /* 0x000fe20000400000 */
[----:B------:R-:W-:Y:S01]  /*1010*/  FSEL R38, R27, R24, P6 ;  /* 0x000000181b267208 */ /* 0x000fe20003000000 */
[----:B------:R-:W-:Y:S01]  /*1020*/  FMUL R24, R25, 0.25 ;  /* 0x3e80000019187820 */ /* 0x000fe20000400000 */
[----:B------:R-:W-:Y:S01]  /*1030*/  FSETP.GT.AND P0, PT, |R8|, 8.50705917302346158658e+37, PT ;  /* 0x7e8000000800780b */ /* 0x000fe20003f04200 */
[----:B------:R-:W1:Y:S01]  /*1040*/  MUFU.RCP R36, R36 ;  /* 0x0000002400247308 */ /* 0x000e620000001000 */
[----:B---3--:R-:W-:Y:S01]  /*1050*/  FSEL R35, R26, R9, P6 ;  /* 0x000000091a237208 */ /* 0x008fe20003000000 */
[----:B--2---:R-:W-:Y:S01]  /*1060*/  FMUL R30, R30, R31 ;  /* 0x0000001f1e1e7220 */ /* 0x004fe20000400000 */
[----:B------:R-:W-:Y:S01]  /*1070*/  FSETP.NEU.AND P3, PT, R7, RZ, PT ;  /* 0x000000ff0700720b */ /* 0x000fe20003f6d000 */
[----:B------:R-:W-:Y:S01]  /*1080*/  @!P4 FMUL R38, R38, 16777216 ;  /* 0x4b8000002626c820 */ /* 0x000fe20000400000 */
[----:B------:R-:W-:Y:S01]  /*1090*/  FSETP.GEU.AND P5, PT, |R6|, 1.175494350822287508e-38, PT ;  /* 0x008000000600780b */ /* 0x000fe20003fae200 */
[----:B------:R-:W-:Y:S01]  /*10a0*/  @!P4 FMUL R35, R35, 16777216 ;  /* 0x4b8000002323c820 */ /* 0x000fe20000400000 */
[----:B------:R-:W-:Y:S01]  /*10b0*/  FSEL R25, R24, R25, P0 ;  /* 0x0000001918197208 */ /* 0x000fe20000000000 */
[----:B----4-:R-:W-:Y:S01]  /*10c0*/  FMUL R39, R39, R40 ;  /* 0x0000002827277220 */ /* 0x010fe20000400000 */
[----:B------:R-:W2:Y:S01]  /*10d0*/  SHFL.BFLY PT, R24, R9, 0x10, 0x1f ;  /* 0x0e001f0009187f89 */ /* 0x000ea200000e0000 */
[----:B------:R-:W-:Y:S01]  /*10e0*/  FSEL R30, R30, RZ, P3 ;  /* 0x000000ff1e1e7208 */ /* 0x000fe20001800000 */
[----:B------:R-:W3:Y:S01]  /*10f0*/  S2UR UR5, SR_CgaCtaId ;  /* 0x00000000000579c3 */ /* 0x000ee20000008800 */
[----:B------:R-:W-:Y:S01]  /*1100*/  FSETP.NEU.AND P6, PT, R2, RZ, PT ;  /* 0x000000ff0200720b */ /* 0x000fe20003fcd000 */
[----:B------:R-:W4:Y:S01]  /*1110*/  MUFU.RCP R35, R35 ;  /* 0x0000002300237308 */ /* 0x000f220000001000 */
[----:B------:R-:W-:Y:S01]  /*1120*/  FSETP.NEU.AND P3, PT, R11, RZ, PT ;  /* 0x000000ff0b00720b */ /* 0x000fe20003f6d000 */
[----:B-1----:R-:W-:Y:S01]  /*1130*/  FMUL R36, R36, R29 ;  /* 0x0000001d24247220 */ /* 0x002fe20000400000 */
[----:B------:R-:W-:Y:S01]  /*1140*/  FSEL R40, R39, RZ, P6 ;  /* 0x000000ff27287208 */ /* 0x000fe20003000000 */
[----:B------:R-:W-:Y:S01]  /*1150*/  FFMA R27, R32, R30, R15 ;  /* 0x0000001e201b7223 */ /* 0x000fe2000000000f */
[----:B------:R-:W-:Y:S01]  /*1160*/  @!P5 FMUL R41, R41, 16777216 ;  /* 0x4b8000002929d820 */ /* 0x000fe20000400000 */
[----:B------:R-:W-:Y:S01]  /*1170*/  FFMA R37, R30, R10, R37 ;  /* 0x0000000a1e257223 */ /* 0x000fe20000000025 */
[----:B------:R-:W-:Y:S01]  /*1180*/  FSEL R36, R36, RZ, P3 ;  /* 0x000000ff24247208 */ /* 0x000fe20001800000 */
[----:B------:R-:W-:Y:S01]  /*1190*/  FADD R14, R14, -R27 ;  /* 0x8000001b0e0e7221 */ /* 0x000fe20000000000 */
[----:B------:R-:W-:Y:S01]  /*11a0*/  FSETP.GEU.AND P3, PT, |R8|, 1.175494350822287508e-38, PT ;  /* 0x008000000800780b */ /* 0x000fe20003f6e200 */
[----:B------:R-:W-:Y:S01]  /*11b0*/  FFMA R34, R34, R40, R21 ;  /* 0x0000002822227223 */ /* 0x000fe20000000015 */
[----:B------:R-:W-:Y:S01]  /*11c0*/  FMUL R21, R8, 0.25 ;  /* 0x3e80000008157820 */ /* 0x000fe20000400000 */
[C---:B------:R-:W-:Y:S01]  /*11d0*/  FMUL R10, R14.reuse, R14 ;  /* 0x0000000e0e0a7220 */ /* 0x040fe20000400000 */
[----:B------:R-:W1:Y:S01]  /*11e0*/  MUFU.RCP R26, R41 ;  /* 0x00000029001a7308 */ /* 0x000e620000001000 */
[----:B------:R-:W5:Y:S01]  /*11f0*/  SHFL.BFLY PT, R15, R8, 0x10, 0x1f ;  /* 0x0e001f00080f7f89 */ /* 0x000f6200000e0000 */
[----:B------:R-:W-:Y:S01]  /*1200*/  FFMA R27, R14, R36, R27 ;  /* 0x000000240e1b7223 */ /* 0x000fe2000000001b */
[----:B------:R-:W-:Y:S01]  /*1210*/  FSEL R14, R21, R8, P0 ;  /* 0x00000008150e7208 */ /* 0x000fe20000000000 */
[----:B----4-:R-:W-:Y:S01]  /*1220*/  FMUL R35, R35, R38 ;  /* 0x0000002623237220 */ /* 0x010fe20000400000 */
[----:B------:R-:W-:Y:S01]  /*1230*/  FADD R37, R18, R37 ;  /* 0x0000002512257221 */ /* 0x000fe20000000000 */
[----:B------:R-:W-:Y:S01]  /*1240*/  FMUL R10, R7, R10 ;  /* 0x0000000a070a7220 */ /* 0x000fe20000400000 */
[----:B------:R-:W-:Y:S01]  /*1250*/  FSETP.NEU.AND P4, PT, R9, RZ, PT ;  /* 0x000000ff0900720b */ /* 0x000fe20003f8d000 */
[----:B------:R-:W-:Y:S01]  /*1260*/  FADD R22, R22, -R27 ;  /* 0x8000001b16167221 */ /* 0x000fe20000000000 */
[----:B------:R-:W-:Y:S01]  /*1270*/  @!P3 FMUL R14, R14, 16777216 ;  /* 0x4b8000000e0eb820 */ /* 0x000fe20000400000 */
[----:B------:R-:W-:Y:S01]  /*1280*/  FFMA R37, R36, R10, R37 ;  /* 0x0000000a24257223 */ /* 0x000fe20000000025 */
[----:B------:R-:W-:Y:S01]  /*1290*/  FSEL R35, R35, RZ, P4 ;  /* 0x000000ff23237208 */ /* 0x000fe20002000000 */
[----:B------:R-:W-:Y:S01]  /*12a0*/  FMUL R10, R22, R22 ;  /* 0x00000016160a7220 */ /* 0x000fe20000400000 */
[----:B--2---:R-:W-:Y:S01]  /*12b0*/  FADD R7, R9, R24 ;  /* 0x0000001809077221 */ /* 0x004fe20000000000 */
[----:B------:R-:W-:Y:S01]  /*12c0*/  @!P5 FMUL R43, R43, 16777216 ;  /* 0x4b8000002b2bd820 */ /* 0x000fe20000400000 */
[----:B------:R-:W2:Y:S01]  /*12d0*/  MUFU.RCP R18, R14 ;  /* 0x0000000e00127308 */ /* 0x000ea20000001000 */
[----:B------:R-:W-:Y:S01]  /*12e0*/  FMUL R10, R11, R10 ;  /* 0x0000000a0b0a7220 */ /* 0x000fe20000400000 */
[----:B------:R-:W-:Y:S01]  /*12f0*/  FADD R16, R16, R37 ;  /* 0x0000002510107221 */ /* 0x000fe20000000000 */
[----:B------:R-:W-:Y:S01]  /*1300*/  FFMA R11, R22, R35, R27 ;  /* 0x00000023160b7223 */ /* 0x000fe2000000001b */
[C---:B------:R-:W-:Y:S01]  /*1310*/  FSETP.GT.AND P0, PT, |R7|.reuse, 8.50705917302346158658e+37, PT ;  /* 0x7e8000000700780b */ /* 0x040fe20003f04200 */
[----:B------:R-:W-:Y:S01]  /*1320*/  FFMA R28, R40, R28, R33 ;  /* 0x0000001c281c7223 */ /* 0x000fe20000000021 */
[----:B------:R-:W-:Y:S01]  /*1330*/  FMUL R22, R7, 0.25 ;  /* 0x3e80000007167820 */ /* 0x000fe20000400000 */
[----:B-1----:R-:W-:Y:S01]  /*1340*/  FMUL R26, R26, R43 ;  /* 0x0000002b1a1a7220 */ /* 0x002fe20000400000 */
[----:B------:R-:W-:Y:S01]  /*1350*/  FSETP.NEU.AND P4, PT, R6, RZ, PT ;  /* 0x000000ff0600720b */ /* 0x000fe20003f8d000 */
[----:B------:R-:W-:Y:S01]  /*1360*/  FFMA R16, R35, R10, R16 ;  /* 0x0000000a23107223 */ /* 0x000fe20000000010 */
[----:B------:R-:W-:Y:S01]  /*1370*/  FSETP.GEU.AND P5, PT, |R7|, 1.175494350822287508e-38, PT ;  /* 0x008000000700780b */ /* 0x000fe20003fae200 */
[----:B------:R-:W-:Y:S01]  /*1380*/  FADD R23, R23, R28 ;  /* 0x0000001c17177221 */ /* 0x000fe20000000000 */
[----:B------:R-:W-:Y:S01]  /*1390*/  FSEL R28, R22, R7, P0 ;  /* 0x00000007161c7208 */ /* 0x000fe20000000000 */
[--C-:B------:R-:W-:Y:S01]  /*13a0*/  FADD R19, R19, -R34.reuse ;  /* 0x8000002213137221 */ /* 0x100fe20000000000 */
[----:B------:R-:W1:Y:S01]  /*13b0*/  SHFL.BFLY PT, R22, R11, 0x10, 0x1f ;  /* 0x0e001f000b167f89 */ /* 0x000e6200000e0000 */
[----:B------:R-:W-:Y:S01]  /*13c0*/  FSEL R26, R26, RZ, P4 ;  /* 0x000000ff1a1a7208 */ /* 0x000fe20002000000 */
[----:B------:R-:W-:Y:S01]  /*13d0*/  @!P3 FMUL R25, R25, 16777216 ;  /* 0x4b8000001919b820 */ /* 0x000fe20000400000 */
[----:B-----5:R-:W-:Y:S01]  /*13e0*/  FADD R10, R8, R15 ;  /* 0x0000000f080a7221 */ /* 0x020fe20000000000 */
[----:B------:R-:W4:Y:S01]  /*13f0*/  SHFL.BFLY PT, R27, R16, 0x10, 0x1f ;  /* 0x0e001f00101b7f89 */ /* 0x000f2200000e0000 */
[C---:B------:R-:W-:Y:S01]  /*1400*/  FMUL R21, R19.reuse, R19 ;  /* 0x0000001313157220 */ /* 0x040fe20000400000 */
[----:B------:R-:W-:Y:S01]  /*1410*/  FFMA R34, R19, R26, R34 ;  /* 0x0000001a13227223 */ /* 0x000fe20000000022 */
[----:B--2---:R-:W-:Y:S01]  /*1420*/  FMUL R18, R18, R25 ;  /* 0x0000001912127220 */ /* 0x004fe20000400000 */
[----:B------:R-:W2:Y:S01]  /*1430*/  SHFL.BFLY PT, R14, R7, 0x8, 0x1f ;  /* 0x0d001f00070e7f89 */ /* 0x000ea200000e0000 */
[----:B------:R-:W-:Y:S01]  /*1440*/  @P0 FMUL R24, R24, 0.25 ;  /* 0x3e80000018180820 */ /* 0x000fe20000400000 */
[----:B------:R-:W-:Y:S01]  /*1450*/  FSETP.NEU.AND P0, PT, R8, RZ, PT ;  /* 0x000000ff0800720b */ /* 0x000fe20003f0d000 */
[----:B------:R-:W-:Y:S01]  /*1460*/  FMUL R21, R2, R21 ;  /* 0x0000001502157220 */ /* 0x000fe20000400000 */
[----:B------:R-:W5:Y:S01]  /*1470*/  SHFL.BFLY PT, R19, R10, 0x8, 0x1f ;  /* 0x0d001f000a137f89 */ /* 0x000f6200000e0000 */
[--C-:B------:R-:W-:Y:S01]  /*1480*/  FADD R17, R17, -R34.reuse ;  /* 0x8000002211117221 */ /* 0x100fe20000000000 */
[----:B------:R-:W-:Y:S01]  /*1490*/  @!P5 FMUL R28, R28, 16777216 ;  /* 0x4b8000001c1cd820 */ /* 0x000fe20000400000 */
[----:B------:R-:W-:Y:S01]  /*14a0*/  FSEL R18, R18, RZ, P0 ;  /* 0x000000ff12127208 */ /* 0x000fe20000000000 */
[----:B------:R-:W-:Y:S01]  /*14b0*/  FFMA R21, R26, R21, R23 ;  /* 0x000000151a157223 */ /* 0x000fe20000000017 */
[C---:B------:R-:W-:Y:S01]  /*14c0*/  FMUL R23, R17.reuse, R17 ;  /* 0x0000001111177220 */ /* 0x040fe20000400000 */
[----:B------:R-:W3:Y:S01]  /*14d0*/  MUFU.RCP R29, R28 ;  /* 0x0000001c001d7308 */ /* 0x000ee20000001000 */
[----:B------:R-:W-:Y:S01]  /*14e0*/  FSETP.GEU.AND P0, PT, |R10|, 1.175494350822287508e-38, PT ;  /* 0x008000000a00780b */ /* 0x000fe20003f0e200 */
[----:B------:R-:W-:Y:S01]  /*14f0*/  FFMA R34, R17, R18, R34 ;  /* 0x0000001211227223 */ /* 0x000fe20000000022 */
[----:B------:R-:W-:Y:S01]  /*1500*/  FADD R21, R20, R21 ;  /* 0x0000001514157221 */ /* 0x000fe20000000000 */
[----:B------:R-:W-:Y:S01]  /*1510*/  FMUL R23, R6, R23 ;  /* 0x0000001706177220 */ /* 0x000fe20000400000 */
[C---:B------:R-:W-:Y:S01]  /*1520*/  FMUL R17, R10.reuse, 0.25 ;  /* 0x3e8000000a117820 */ /* 0x040fe20000400000 */
[----:B------:R-:W-:Y:S01]  /*1530*/  FSETP.GT.AND P3, PT, |R10|, 8.50705917302346158658e+37, PT ;  /* 0x7e8000000a00780b */ /* 0x000fe20003f64200 */
[----:B-1----:R-:W-:Y:S01]  /*1540*/  FADD R22, -R11, R22 ;  /* 0x000000160b167221 */ /* 0x002fe20000000100 */
[----:B------:R-:W-:Y:S01]  /*1550*/  FFMA R21, R18, R23, R21 ;  /* 0x0000001712157223 */ /* 0x000fe20000000015 */
[----:B------:R-:W-:Y:S01]  /*1560*/  @!P5 FMUL R24, R24, 16777216 ;  /* 0x4b8000001818d820 */ /* 0x000fe20000400000 */
[----:B------:R-:W-:Y:S01]  /*1570*/  FSEL R23, R17, R10, P3 ;  /* 0x0000000a11177208 */ /* 0x000fe20001800000 */
[----:B----4-:R-:W-:Y:S01]  /*1580*/  FADD R16, R16, R27 ;  /* 0x0000001b10107221 */ /* 0x010fe20000000000 */
[----:B------:R-:W-:Y:S01]  /*1590*/  FMUL R2, R22, R22 ;  /* 0x0000001616027220 */ /* 0x000fe20000400000 */
[----:B------:R-:W1:Y:S01]  /*15a0*/  SHFL.BFLY PT, R27, R34, 0x10, 0x1f ;  /* 0x0e001f00221b7f89 */ /* 0x000e6200000e0000 */
[----:B--2---:R-:W-:Y:S01]  /*15b0*/  FADD R6, R7, R14 ;  /* 0x0000000e07067221 */ /* 0x004fe20000000000 */
[----:B------:R-:W-:Y:S01]  /*15c0*/  @!P0 FMUL R23, R23, 16777216 ;  /* 0x4b80000017178820 */ /* 0x000fe20000400000 */
[----:B0--3--:R-:W-:Y:S01]  /*15d0*/  FMUL R29, R29, R24 ;  /* 0x000000181d1d7220 */ /* 0x009fe20000400000 */
[----:B------:R-:W-:Y:S01]  /*15e0*/  FSETP.NEU.AND P5, PT, R7, RZ, PT ;  /* 0x000000ff0700720b */ /* 0x000fe20003fad000 */
[C---:B------:R-:W-:Y:S01]  /*15f0*/  FMUL R17, R6.reuse, 0.25 ;  /* 0x3e80000006117820 */ /* 0x040fe20000400000 */
[----:B------:R-:W0:Y:S01]  /*1600*/  MUFU.RCP R24, R23 ;  /* 0x0000001700187308 */ /* 0x000e220000001000 */
[----:B------:R-:W-:Y:S01]  /*1610*/  FMUL R9, R9, R2 ;  /* 0x0000000209097220 */ /* 0x000fe20000400000 */
[----:B------:R-:W-:Y:S01]  /*1620*/  FSETP.GT.AND P4, PT, |R6|, 8.50705917302346158658e+37, PT ;  /* 0x7e8000000600780b */ /* 0x000fe20003f84200 */
[----:B-----5:R-:W-:Y:S01]  /*1630*/  FADD R2, R10, R19 ;  /* 0x000000130a027221 */ /* 0x020fe20000000000 */
[----:B------:R-:W-:Y:S01]  /*1640*/  FSEL R29, R29, RZ, P5 ;  /* 0x000000ff1d1d7208 */ /* 0x000fe20002800000 */
[----:B------:R-:W2:Y:S01]  /*1650*/  SHFL.BFLY PT, R20, R21, 0x10, 0x1f ;  /* 0x0e001f0015147f89 */ /* 0x000ea200000e0000 */
[----:B------:R-:W-:Y:S01]  /*1660*/  FSEL R18, R17, R6, P4 ;  /* 0x0000000611127208 */ /* 0x000fe20002000000 */
[----:B------:R-:W-:Y:S01]  /*1670*/  @P3 FMUL R15, R15, 0.25 ;  /* 0x3e8000000f0f3820 */ /* 0x000fe20000400000 */
[----:B------:R-:W-:Y:S01]  /*1680*/  FMUL R17, R2, 0.25 ;  /* 0x3e80000002117820 */ /* 0x000fe20000400000 */
[----:B------:R-:W-:Y:S01]  /*1690*/  FSETP.GEU.AND P3, PT, |R6|, 1.175494350822287508e-38, PT ;  /* 0x008000000600780b */ /* 0x000fe20003f6e200 */
[----:B------:R-:W-:Y:S01]  /*16a0*/  FFMA R9, R29, R9, R16 ;  /* 0x000000091d097223 */ /* 0x000fe20000000010 */
[----:B------:R-:W-:Y:S01]  /*16b0*/  FSETP.GT.AND P6, PT, |R2|, 8.50705917302346158658e+37, PT ;  /* 0x7e8000000200780b */ /* 0x000fe20003fc4200 */
[----:B------:R-:W-:Y:S01]  /*16c0*/  FFMA R22, R22, R29, R11 ;  /* 0x0000001d16167223 */ /* 0x000fe2000000000b */
[----:B------:R-:W-:Y:S01]  /*16d0*/  @!P0 FMUL R15, R15, 16777216 ;  /* 0x4b8000000f0f8820 */ /* 0x000fe20000400000 */
[----:B------:R-:W-:Y:S01]  /*16e0*/  FSETP.GEU.AND P5, PT, |R2|, 1.175494350822287508e-38, PT ;  /* 0x008000000200780b */ /* 0x000fe20003fae200 */
[----:B------:R-:W3:Y:S01]  /*16f0*/  SHFL.BFLY PT, R16, R9, 0x8, 0x1f ;  /* 0x0d001f0009107f89 */ /* 0x000ee200000e0000 */
[----:B------:R-:W-:Y:S01]  /*1700*/  FSEL R26, R17, R2, P6 ;  /* 0x00000002111a7208 */ /* 0x000fe20003000000 */
[----:B0-----:R-:W-:Y:S01]  /*1710*/  FMUL R24, R24, R15 ;  /* 0x0000000f18187220 */ /* 0x001fe20000400000 */
[----:B------:R-:W-:Y:S01]  /*1720*/  FSETP.NEU.AND P0, PT, R10, RZ, PT ;  /* 0x000000ff0a00720b */ /* 0x000fe20003f0d000 */
[----:B------:R-:W0:Y:S01]  /*1730*/  SHFL.BFLY PT, R17, R6, 0x4, 0x1f ;  /* 0x0c801f0006117f89 */ /* 0x000e2200000e0000 */
[----:B-1----:R-:W-:Y:S01]  /*1740*/  FADD R27, -R34, R27 ;  /* 0x0000001b221b7221 */ /* 0x002fe20000000100 */
[----:B------:R-:W-:Y:S01]  /*1750*/  @P4 FMUL R14, R14, 0.25 ;  /* 0x3e8000000e0e4820 */ /* 0x000fe20000400000 */
[----:B------:R-:W-:Y:S01]  /*1760*/  @!P3 FMUL R18, R18, 16777216 ;  /* 0x4b8000001212b820 */ /* 0x000fe20000400000 */
[----:B------:R-:W1:Y:S01]  /*1770*/  SHFL.BFLY PT, R23, R22, 0x8, 0x1f ;  /* 0x0d001f0016177f89 */ /* 0x000e6200000e0000 */
[----:B------:R-:W-:Y:S01]  /*1780*/  FSEL R24, R24, RZ, P0 ;  /* 0x000000ff18187208 */ /* 0x000fe20000000000 */
[C---:B------:R-:W-:Y:S01]  /*1790*/  FMUL R15, R27.reuse, R27 ;  /* 0x0000001b1b0f7220 */ /* 0x040fe20000400000 */
[----:B------:R-:W4:Y:S01]  /*17a0*/  MUFU.RCP R25, R18 ;  /* 0x0000001200197308 */ /* 0x000f220000001000 */
[----:B------:R-:W5:Y:S01]  /*17b0*/  SHFL.BFLY PT, R11, R2, 0x4, 0x1f ;  /* 0x0c801f00020b7f89 */ /* 0x000f6200000e0000 */
[----:B------:R-:W-:Y:S01]  /*17c0*/  @!P5 FMUL R26, R26, 16777216 ;  /* 0x4b8000001a1ad820 */ /* 0x000fe20000400000 */
[----:B------:R-:W-:Y:S01]  /*17d0*/  FFMA R27, R27, R24, R34 ;  /* 0x000000181b1b7223 */ /* 0x000fe20000000022 */
[----:B--2---:R-:W-:Y:S01]  /*17e0*/  FADD R21, R21, R20 ;  /* 0x0000001415157221 */ /* 0x004fe20000000000 */
[----:B------:R-:W-:Y:S01]  /*17f0*/  FMUL R15, R8, R15 ;  /* 0x0000000f080f7220 */ /* 0x000fe20000400000 */
[----:B------:R-:W-:Y:S01]  /*1800*/  @P6 FMUL R19, R19, 0.25 ;  /* 0x3e80000013136820 */ /* 0x000fe20000400000 */
[----:B------:R-:W-:Y:S01]  /*1810*/  @!P3 FMUL R14, R14, 16777216 ;  /* 0x4b8000000e0eb820 */ /* 0x000fe20000400000 */
[----:B------:R-:W2:Y:S01]  /*1820*/  SHFL.BFLY PT, R20, R27, 0x8, 0x1f ;  /* 0x0d001f001b147f89 */ /* 0x000ea200000e0000 */
[----:B------:R-:W5:Y:S01]  /*1830*/  MUFU.RCP R26, R26 ;  /* 0x0000001a001a7308 */ /* 0x000f620000001000 */
[----:B------:R-:W-:Y:S01]  /*1840*/  FFMA R21, R24, R15, R21 ;  /* 0x0000000f18157223 */ /* 0x000fe20000000015 */
[----:B------:R-:W-:Y:S01]  /*1850*/  @!P5 FMUL R19, R19, 16777216 ;  /* 0x4b8000001313d820 */ /* 0x000fe20000400000 */
[----:B------:R-:W-:Y:S01]  /*1860*/  FSETP.NEU.AND P5, PT, R6, RZ, PT ;  /* 0x000000ff0600720b */ /* 0x000fe20003fad000 */
[----:B---3--:R-:W-:Y:S01]  /*1870*/  FADD R16, R9, R16 ;  /* 0x0000001009107221 */ /* 0x008fe20000000000 */
[----:B------:R-:W-:Y:S01]  /*1880*/  FSETP.NEU.AND P6, PT, R2, RZ, PT ;  /* 0x000000ff0200720b */ /* 0x000fe20003fcd000 */
[----:B----4-:R-:W-:Y:S01]  /*1890*/  FMUL R25, R25, R14 ;  /* 0x0000000e19197220 */ /* 0x010fe20000400000 */
[----:B------:R-:W3:Y:S01]  /*18a0*/  SHFL.BFLY PT, R24, R21, 0x8, 0x1f ;  /* 0x0d001f0015187f89 */ /* 0x000ee200000e0000 */
[----:B0-----:R-:W-:Y:S01]  /*18b0*/  FADD R8, R6, R17 ;  /* 0x0000001106087221 */ /* 0x001fe20000000000 */
[----:B------:R-:W-:-:S02]  /*18c0*/  UMOV UR4, 0x400 ;  /* 0x0000040000047882 */ /* 0x000fc40000000000 */
[----:B------:R-:W-:Y:S01]  /*18d0*/  FSEL R25, R25, RZ, P5 ;  /* 0x000000ff19197208 */ /* 0x000fe20002800000 */
[----:B-1----:R-:W-:Y:S01]  /*18e0*/  FADD R23, -R22, R23 ;  /* 0x0000001716177221 */ /* 0x002fe20000000100 */
[C---:B------:R-:W-:Y:S01]  /*18f0*/  FSETP.GEU.AND P3, PT, |R8|.reuse, 1.175494350822287508e-38, PT ;  /* 0x008000000800780b */ /* 0x040fe20003f6e200 */
[C---:B------:R-:W-:Y:S01]  /*1900*/  FMUL R15, R8.reuse, 0.25 ;  /* 0x3e800000080f7820 */ /* 0x040fe20000400000 */
[----:B------:R-:W-:Y:S01]  /*1910*/  FSETP.GT.AND P4, PT, |R8|, 8.50705917302346158658e+37, PT ;  /* 0x7e8000000800780b */ /* 0x000fe20003f84200 */
[----:B-----5:R-:W-:Y:S01]  /*1920*/  FADD R9, R2, R11 ;  /* 0x0000000b02097221 */ /* 0x020fe20000000000 */
[----:B------:R-:W-:Y:S01]  /*1930*/  FMUL R14, R23, R23 ;  /* 0x00000017170e7220 */ /* 0x000fe20000400000 */
[----:B------:R-:W-:Y:S01]  /*1940*/  FMUL R26, R26, R19 ;  /* 0x000000131a1a7220 */ /* 0x000fe20000400000 */
[----:B------:R-:W-:Y:S01]  /*1950*/  FSEL R18, R15, R8, P4 ;  /* 0x000000080f127208 */ /* 0x000fe20002000000 */
[C---:B------:R-:W-:Y:S01]  /*1960*/  FMUL R28, R9.reuse, 0.25 ;  /* 0x3e800000091c7820 */ /* 0x040fe20000400000 */
[----:B------:R-:W-:Y:S01]  /*1970*/  FSETP.GEU.AND P0, PT, |R9|, 1.175494350822287508e-38, PT ;  /* 0x008000000900780b */ /* 0x000fe20003f0e200 */
[----:B------:R-:W-:Y:S01]  /*1980*/  FMUL R14, R7, R14 ;  /* 0x0000000e070e7220 */ /* 0x000fe20000400000 */
[----:B------:R-:W-:Y:S01]  /*1990*/  FSETP.GT.AND P5, PT, |R9|, 8.50705917302346158658e+37, PT ;  /* 0x7e8000000900780b */ /* 0x000fe20003fa4200 */
[----:B------:R-:W-:Y:S01]  /*19a0*/  FFMA R22, R23, R25, R22 ;  /* 0x0000001917167223 */ /* 0x000fe20000000016 */
[----:B------:R-:W-:Y:S01]  /*19b0*/  FSEL R26, R26, RZ, P6 ;  /* 0x000000ff1a1a7208 */ /* 0x000fe20003000000 */
[----:B------:R-:W-:Y:S01]  /*19c0*/  FFMA R16, R25, R14, R16 ;  /* 0x0000000e19107223 */ /* 0x000fe20000000010 */
[----:B------:R-:W-:Y:S01]  /*19d0*/  FSEL R28, R28, R9, P5 ;  /* 0x000000091c1c7208 */ /* 0x000fe20002800000 */
[----:B------:R-:W-:Y:S01]  /*19e0*/  @!P3 FMUL R18, R18, 16777216 ;  /* 0x4b8000001212b820 */ /* 0x000fe20000400000 */
[----:B--2---:R-:W-:Y:S01]  /*19f0*/  FADD R20, -R27, R20 ;  /* 0x000000141b147221 */ /* 0x004fe20000000100 */
[----:B------:R-:W-:Y:S01]  /*1a00*/  SHFL.BFLY PT, R15, R8, 0x2, 0x1f ;  /* 0x0c401f00080f7f89 */ /* 0x000fe200000e0000 */
[----:B---3--:R-:W-:Y:S01]  /*1a10*/  FADD R21, R21, R24 ;  /* 0x0000001815157221 */ /* 0x008fe20000000000 */
[----:B------:R-:W-:Y:S01]  /*1a20*/  @P4 FMUL R17, R17, 0.25 ;  /* 0x3e80000011114820 */ /* 0x000fe20000400000 */
[----:B------:R-:W-:Y:S01]  /*1a30*/  FFMA R27, R20, R26, R27 ;  /* 0x0000001a141b7223 */ /* 0x000fe2000000001b */
[----:B------:R-:W0:Y:S01]  /*1a40*/  SHFL.BFLY PT, R7, R16, 0x4, 0x1f ;  /* 0x0c801f0010077f89 */ /* 0x000e2200000e0000 */
[----:B------:R-:W-:Y:S01]  /*1a50*/  @!P0 FMUL R28, R28, 16777216 ;  /* 0x4b8000001c1c8820 */ /* 0x000fe20000400000 */
[----:B------:R-:W1:Y:S01]  /*1a60*/  MUFU.RCP R18, R18 ;  /* 0x0000001200127308 */ /* 0x000e620000001000 */
[----:B------:R-:W-:Y:S01]  /*1a70*/  FMUL R23, R20, R20 ;  /* 0x0000001414177220 */ /* 0x000fe20000400000 */
[----:B------:R-:W2:Y:S01]  /*1a80*/  SHFL.BFLY PT, R19, R22, 0x4, 0x1f ;  /* 0x0c801f0016137f89 */ /* 0x000ea200000e0000 */
[----:B------:R-:W-:Y:S01]  /*1a90*/  @P5 FMUL R11, R11, 0.25 ;  /* 0x3e8000000b0b5820 */ /* 0x000fe20000400000 */
[----:B------:R-:W-:Y:S01]  /*1aa0*/  @!P3 FMUL R17, R17, 16777216 ;  /* 0x4b8000001111b820 */ /* 0x000fe20000400000 */
[----:B------:R-:W-:Y:S01]  /*1ab0*/  FMUL R23, R10, R23 ;  /* 0x000000170a177220 */ /* 0x000fe20000400000 */
[----:B------:R-:W3:Y:S01]  /*1ac0*/  SHFL.BFLY PT, R14, R9, 0x2, 0x1f ;  /* 0x0c401f00090e7f89 */ /* 0x000ee200000e0000 */
[----:B------:R-:W-:Y:S01]  /*1ad0*/  @!P0 FMUL R11, R11, 16777216 ;  /* 0x4b8000000b0b8820 */ /* 0x000fe20000400000 */
[----:B------:R-:W4:Y:S01]  /*1ae0*/  MUFU.RCP R28, R28 ;  /* 0x0000001c001c7308 */ /* 0x000f220000001000 */
[----:B------:R-:W-:Y:S01]  /*1af0*/  FFMA R21, R26, R23, R21 ;  /* 0x000000171a157223 */ /* 0x000fe20000000015 */
[----:B------:R-:W5:Y:S01]  /*1b00*/  SHFL.BFLY PT, R20, R27, 0x4, 0x1f ;  /* 0x0c801f001b147f89 */ /* 0x000f6200000e0000 */
[----:B------:R-:W-:Y:S01]  /*1b10*/  FSETP.NEU.AND P0, PT, R8, RZ, PT ;  /* 0x000000ff0800720b */ /* 0x000fe20003f0d000 */
[----:B------:R-:W-:Y:S01]  /*1b20*/  UPRMT UR4, UR5, 0x654, UR4 ;  /* 0x0000065405047896 */ /* 0x000fe20008000004 */
[----:B------:R-:W-:Y:S01]  /*1b30*/  FSETP.NEU.AND P3, PT, R9, RZ, PT ;  /* 0x000000ff0900720b */ /* 0x000fe20003f6d000 */
[----:B------:R-:W5:Y:S01]  /*1b40*/  SHFL.BFLY PT, R24, R21, 0x4, 0x1f ;  /* 0x0c801f0015187f89 */ /* 0x000f6200000e0000 */
[----:B-1----:R-:W-:-:S05]  /*1b50*/  FMUL R18, R18, R17 ;  /* 0x0000001112127220 */ /* 0x002fca0000400000 */
[----:B------:R-:W-:Y:S01]  /*1b60*/  FSEL R18, R18, RZ, P0 ;  /* 0x000000ff12127208 */ /* 0x000fe20000000000 */
[----:B----4-:R-:W-:Y:S01]  /*1b70*/  FMUL R28, R28, R11 ;  /* 0x0000000b1c1c7220 */ /* 0x010fe20000400000 */
[----:B0-----:R-:W-:Y:S01]  /*1b80*/  FADD R11, R16, R7 ;  /* 0x00000007100b7221 */ /* 0x001fe20000000000 */
[----:B------:R-:W-:Y:S01]  /*1b90*/  FADD R7, R8, R15 ;  /* 0x0000000f08077221 */ /* 0x000fe20000000000 */
[----:B--2---:R-:W-:Y:S02]  /*1ba0*/  FADD R19, -R22, R19 ;  /* 0x0000001316137221 */ /* 0x004fe40000000100 */
[----:B------:R-:W-:Y:S01]  /*1bb0*/  FSEL R28, R28, RZ, P3 ;  /* 0x000000ff1c1c7208 */ /* 0x000fe20001800000 */
[----:B------:R-:W-:Y:S01]  /*1bc0*/  FMUL R16, R7, 0.25 ;  /* 0x3e80000007107820 */ /* 0x000fe20000400000 */
[----:B---3--:R-:W-:Y:S01]  /*1bd0*/  FADD R10, R9, R14 ;  /* 0x0000000e090a7221 */ /* 0x008fe20000000000 */
[----:B------:R-:W-:Y:S01]  /*1be0*/  FSETP.GEU.AND P4, PT, |R7|, 1.175494350822287508e-38, PT ;  /* 0x008000000700780b */ /* 0x000fe20003f8e200 */
[C---:B------:R-:W-:Y:S01]  /*1bf0*/  FFMA R22, R19.reuse, R18, R22 ;  /* 0x0000001213167223 */ /* 0x040fe20000000016 */
[----:B------:R-:W-:Y:S01]  /*1c00*/  FMUL R19, R19, R19 ;  /* 0x0000001313137220 */ /* 0x000fe20000400000 */
[----:B-----5:R-:W-:Y:S01]  /*1c10*/  FADD R20, -R27, R20 ;  /* 0x000000141b147221 */ /* 0x020fe20000000100 */
[----:B------:R-:W-:Y:S01]  /*1c20*/  FSETP.GT.AND P0, PT, |R7|, 8.50705917302346158658e+37, PT ;  /* 0x7e8000000700780b */ /* 0x000fe20003f04200 */
[C---:B------:R-:W-:Y:S01]  /*1c30*/  FMUL R25, R10.reuse, 0.25 ;  /* 0x3e8000000a197820 */ /* 0x040fe20000400000 */
[----:B------:R-:W-:Y:S01]  /*1c40*/  FSETP.GEU.AND P5, PT, |R10|, 1.175494350822287508e-38, PT ;  /* 0x008000000a00780b */ /* 0x000fe20003fae200 */
[----:B------:R-:W-:Y:S01]  /*1c50*/  FMUL R19, R6, R19 ;  /* 0x0000001306137220 */ /* 0x000fe20000400000 */
[----:B------:R-:W-:Y:S01]  /*1c60*/  FFMA R27, R20, R28, R27 ;  /* 0x0000001c141b7223 */ /* 0x000fe2000000001b */
[----:B------:R-:W-:Y:S01]  /*1c70*/  FSEL R16, R16, R7, P0 ;  /* 0x0000000710107208 */ /* 0x000fe20000000000 */
[----:B------:R-:W-:Y:S01]  /*1c80*/  FMUL R23, R20, R20 ;  /* 0x0000001414177220 */ /* 0x000fe20000400000 */
[----:B------:R-:W-:Y:S01]  /*1c90*/  FSETP.GT.AND P3, PT, |R10|, 8.50705917302346158658e+37, PT ;  /* 0x7e8000000a00780b */ /* 0x000fe20003f64200 */
[----:B------:R-:W-:Y:S01]  /*1ca0*/  FFMA R19, R18, R19, R11 ;  /* 0x0000001312137223 */ /* 0x000fe2000000000b */
[----:B------:R-:W0:Y:S01]  /*1cb0*/  SHFL.BFLY PT, R6, R27, 0x2, 0x1f ;  /* 0x0c401f001b067f89 */ /* 0x000e2200000e0000 */
[----:B------:R-:W-:Y:S01]  /*1cc0*/  @!P4 FMUL R16, R16, 16777216 ;  /* 0x4b8000001010c820 */ /* 0x000fe20000400000 */
[----:B------:R-:W-:Y:S01]  /*1cd0*/  FSEL R25, R25, R10, P3 ;  /* 0x0000000a19197208 */ /* 0x000fe20001800000 */
[----:B------:R-:W-:Y:S01]  /*1ce0*/  FADD R17, R21, R24 ;  /* 0x0000001815117221 */ /* 0x000fe20000000000 */
[----:B------:R-:W1:Y:S01]  /*1cf0*/  SHFL.BFLY PT, R18, R7, 0x1, 0x1f ;  /* 0x0c201f0007127f89 */ /* 0x000e6200000e0000 */
[----:B------:R-:W-:Y:S01]  /*1d00*/  FMUL R23, R2, R23 ;  /* 0x0000001702177220 */ /* 0x000fe20000400000 */
[----:B------:R-:W-:Y:S01]  /*1d10*/  @P0 FMUL R15, R15, 0.25 ;  /* 0x3e8000000f0f0820 */ /* 0x000fe20000400000 */
[----:B------:R-:W-:Y:S01]  /*1d20*/  @!P5 FMUL R25, R25, 16777216 ;  /* 0x4b8000001919d820 */ /* 0x000fe20000400000 */
[----:B------:R-:W2:Y:S01]  /*1d30*/  SHFL.BFLY PT, R2, R19, 0x2, 0x1f ;  /* 0x0c401f0013027f89 */ /* 0x000ea200000e0000 */
[----:B------:R-:W-:Y:S01]  /*1d40*/  FFMA R23, R28, R23, R17 ;  /* 0x000000171c177223 */ /* 0x000fe20000000011 */
[----:B------:R-:W3:Y:S01]  /*1d50*/  MUFU.RCP R16, R16 ;  /* 0x0000001000107308 */ /* 0x000ee20000001000 */
[----:B------:R-:W-:Y:S01]  /*1d60*/  @!P4 FMUL R15, R15, 16777216 ;  /* 0x4b8000000f0fc820 */ /* 0x000fe20000400000 */
[----:B------:R-:W4:Y:S01]  /*1d70*/  SHFL.BFLY PT, R21, R22, 0x2, 0x1f ;  /* 0x0c401f0016157f89 */ /* 0x000f2200000e0000 */
[----:B------:R-:W-:Y:S01]  /*1d80*/  @P3 FMUL R14, R14, 0.25 ;  /* 0x3e8000000e0e3820 */ /* 0x000fe20000400000 */
[----:B------:R-:W-:-:S02]  /*1d90*/  FSETP.NEU.AND P0, PT, R7, RZ, PT ;  /* 0x000000ff0700720b */ /* 0x000fc40003f0d000 */
[----:B------:R-:W5:Y:S01]  /*1da0*/  SHFL.BFLY PT, R17, R10, 0x1, 0x1f ;  /* 0x0c201f000a117f89 */ /* 0x000f6200000e0000 */
[----:B------:R-:W-:Y:S01]  /*1db0*/  @!P5 FMUL R14, R14, 16777216 ;  /* 0x4b8000000e0ed820 */ /* 0x000fe20000400000 */
[----:B------:R-:W2:Y:S02]  /*1dc0*/  MUFU.RCP R25, R25 ;  /* 0x0000001900197308 */ /* 0x000ea40000001000 */
[----:B------:R-:W5:Y:S01]  /*1dd0*/  SHFL.BFLY PT, R20, R23, 0x2, 0x1f ;  /* 0x0c401f0017147f89 */ /* 0x000f6200000e0000 */
[----:B0-----:R-:W-:Y:S01]  /*1de0*/  FADD R6, -R27, R6 ;  /* 0x000000061b067221 */ /* 0x001fe20000000100 */
[----:B---3--:R-:W-:Y:S01]  /*1df0*/  FMUL R16, R16, R15 ;  /* 0x0000000f10107220 */ /* 0x008fe20000400000 */
[----:B------:R-:W0:Y:S01]  /*1e00*/  S2R R11, SR_TID.X ;  /* 0x00000000000b7919 */ /* 0x000e220000002100 */
[----:B-1----:R-:W-:-:S03]  /*1e10*/  FADD R29, R7, R18 ;  /* 0x00000012071d7221 */ /* 0x002fc60000000000 */
[----:B------:R-:W-:Y:S01]  /*1e20*/  FSEL R16, R16, RZ, P0 ;  /* 0x000000ff10107208 */ /* 0x000fe20000000000 */
[----:B--2---:R-:W-:Y:S01]  /*1e30*/  FADD R19, R19, R2 ;  /* 0x0000000213137221 */ /* 0x004fe20000000000 */
[----:B------:R-:W-:Y:S01]  /*1e40*/  FMUL R25, R25, R14 ;  /* 0x0000000e19197220 */ /* 0x000fe20000400000 */
[----:B------:R-:W-:Y:S01]  /*1e50*/  FMUL R2, R6, R6 ;  /* 0x0000000606027220 */ /* 0x000fe20000400000 */
[----:B------:R-:W-:Y:S01]  /*1e60*/  FSETP.NEU.AND P0, PT, R10, RZ, PT ;  /* 0x000000ff0a00720b */ /* 0x000fe20003f0d000 */
[----:B----4-:R-:W-:Y:S01]  /*1e70*/  FADD R21, -R22, R21 ;  /* 0x0000001516157221 */ /* 0x010fe20000000100 */
[----:B------:R-:W-:Y:S01]  /*1e80*/  FSETP.GEU.AND P4, PT, |R29|, 1.175494350822287508e-38, PT ;  /* 0x008000001d00780b */ /* 0x000fe20003f8e200 */
[----:B------:R-:W-:Y:S01]  /*1e90*/  FMUL R9, R9, R2 ;  /* 0x0000000209097220 */ /* 0x000fe20000400000 */
[----:B------:R-:W-:Y:S01]  /*1ea0*/  FSEL R25, R25, RZ, P0 ;  /* 0x000000ff19197208 */ /* 0x000fe20000000000 */
[----:B-----5:R-:W-:Y:S01]  /*1eb0*/  FADD R26, R10, R17 ;  /* 0x000000110a1a7221 */ /* 0x020fe20000000000 */
[C---:B------:R-:W-:Y:S01]  /*1ec0*/  FMUL R2, R29.reuse, 0.25 ;  /* 0x3e8000001d027820 */ /* 0x040fe20000400000 */
[----:B------:R-:W-:Y:S01]  /*1ed0*/  FSETP.GT.AND P5, PT, |R29|, 8.50705917302346158658e+37, PT ;  /* 0x7e8000001d00780b */ /* 0x000fe20003fa4200 */
[----:B------:R-:W-:Y:S01]  /*1ee0*/  FFMA R22, R21, R16, R22 ;  /* 0x0000001015167223 */ /* 0x000fe20000000016 */
[----:B------:R-:W-:Y:S01]  /*1ef0*/  FADD R20, R23, R20 ;  /* 0x0000001417147221 */ /* 0x000fe20000000000 */
[----:B------:R-:W-:Y:S01]  /*1f00*/  FMUL R21, R21, R21 ;  /* 0x0000001515157220 */ /* 0x000fe20000400000 */
[----:B------:R-:W-:Y:S01]  /*1f10*/  FFMA R27, R6, R25, R27 ;  /* 0x00000019061b7223 */ /* 0x000fe2000000001b */
[----:B------:R-:W-:Y:S01]  /*1f20*/  FSEL R6, R2, R29, P5 ;  /* 0x0000001d02067208 */ /* 0x000fe20002800000 */
[----:B------:R-:W-:Y:S01]  /*1f30*/  FFMA R20, R25, R9, R20 ;  /* 0x0000000919147223 */ /* 0x000fe20000000014 */
[----:B------:R-:W-:Y:S01]  /*1f40*/  FSETP.GEU.AND P3, PT, |R26|, 1.175494350822287508e-38, PT ;  /* 0x008000001a00780b */ /* 0x000fe20003f6e200 */
[----:B------:R-:W-:Y:S01]  /*1f50*/  FMUL R21, R8, R21 ;  /* 0x0000001508157220 */ /* 0x000fe20000400000 */
[----:B------:R-:W1:Y:S01]  /*1f60*/  SHFL.BFLY PT, R9, R22, 0x1, 0x1f ;  /* 0x0c201f0016097f89 */ /* 0x000e6200000e0000 */
[C---:B------:R-:W-:Y:S01]  /*1f70*/  FMUL R2, R26.reuse, 0.25 ;  /* 0x3e8000001a027820 */ /* 0x040fe20000400000 */
[----:B------:R-:W-:Y:S01]  /*1f80*/  FSETP.GT.AND P6, PT, |R26|, 8.50705917302346158658e+37, PT ;  /* 0x7e8000001a00780b */ /* 0x000fe20003fc4200 */
[----:B------:R-:W-:Y:S01]  /*1f90*/  @!P4 FMUL R6, R6, 16777216 ;  /* 0x4b8000000606c820 */ /* 0x000fe20000400000 */
[----:B------:R-:W-:Y:S01]  /*1fa0*/  FFMA R19, R16, R21, R19 ;  /* 0x0000001510137223 */ /* 0x000fe20000000013 */
[----:B------:R-:W-:Y:S01]  /*1fb0*/  @P5 FMUL R18, R18, 0.25 ;  /* 0x3e80000012125820 */ /* 0x000fe20000400000 */
[----:B------:R-:W2:Y:S01]  /*1fc0*/  SHFL.BFLY PT, R16, R27, 0x1, 0x1f ;  /* 0x0c201f001b107f89 */ /* 0x000ea200000e0000 */
[----:B------:R-:W-:Y:S01]  /*1fd0*/  FSEL R14, R2, R26, P6 ;  /* 0x0000001a020e7208 */ /* 0x000fe20003000000 */
[----:B------:R-:W3:Y:S01]  /*1fe0*/  MUFU.RCP R15, R6 ;  /* 0x00000006000f7308 */ /* 0x000ee20000001000 */
[----:B------:R-:W-:Y:S01]  /*1ff0*/  @!P4 FMUL R18, R18, 16777216 ;  /* 0x4b8000001212c820 */ /* 0x000fe20000400000 */
[----:B------:R-:W4:Y:S01]  /*2000*/  SHFL.BFLY PT, R8, R19, 0x1, 0x1f ;  /* 0x0c201f0013087f89 */ /* 0x000f2200000e0000 */
[----:B------:R-:W-:Y:S01]  /*2010*/  FSETP.NEU.AND P4, PT, R29, RZ, PT ;  /* 0x000000ff1d00720b */ /* 0x000fe20003f8d000 */
[----:B------:R-:W-:Y:S01]  /*2020*/  @!P3 FMUL R14, R14, 16777216 ;  /* 0x4b8000000e0eb820 */ /* 0x000fe20000400000 */
[----:B0-----:R-:W-:Y:S01]  /*2030*/  SHF.R.U32.HI R2, RZ, 0x7, R11 ;  /* 0x00000007ff027819 */ /* 0x001fe2000001160b */
[----:B------:R-:W0:Y:S01]  /*2040*/  SHFL.BFLY PT, R21, R20, 0x1, 0x1f ;  /* 0x0c201f0014157f89 */ /* 0x000e2200000e0000 */
[----:B------:R-:W-:Y:S01]  /*2050*/  @P6 FMUL R17, R17, 0.25 ;  /* 0x3e80000011116820 */ /* 0x000fe20000400000 */
[----:B------:R5:W2:Y:S01]  /*2060*/  MUFU.RCP R24, R14 ;  /* 0x0000000e00187308 */ /* 0x000aa20000001000 */
[----:B------:R-:W-:-:S02]  /*2070*/  SGXT.U32 R2, R2, 0x2 ;  /* 0x000000020202781a */ /* 0x000fc40000000000 */
[----:B------:R-:W-:Y:S01]  /*2080*/  @!P3 FMUL R17, R17, 16777216 ;  /* 0x4b8000001111b820 */ /* 0x000fe20000400000 */
[----:B------:R-:W-:Y:S02]  /*2090*/  FSETP.NEU.AND P3, PT, R26, RZ, PT ;  /* 0x000000ff1a00720b */ /* 0x000fe40003f6d000 */
[----:B------:R-:W-:Y:S01]  /*20a0*/  LOP3.LUT P0, RZ, R11, 0x1f, RZ, 0xc0, !PT ;  /* 0x0000001f0bff7812 */ /* 0x000fe2000780c0ff */
[----:B---3--:R-:W-:Y:S01]  /*20b0*/  FMUL R15, R15, R18 ;  /* 0x000000120f0f7220 */ /* 0x008fe20000400000 */
[----:B-1----:R-:W-:Y:S01]  /*20c0*/  FADD R9, -R22, R9 ;  /* 0x0000000916097221 */ /* 0x002fe20000000100 */
[----:B------:R-:W-:Y:S02]  /*20d0*/  SHF.R.U32.HI R23, RZ, 0x3, R11 ;  /* 0x00000003ff177819 */ /* 0x000fe4000001160b */
[----:B------:R-:W-:Y:S01]  /*20e0*/  SHF.L.U32 R6, R2, 0x4, RZ ;  /* 0x0000000402067819 */ /* 0x000fe200000006ff */
[----:B-----5:R-:W-:Y:S01]  /*20f0*/  FMUL R14, R9, R9 ;  /* 0x00000009090e7220 */ /* 0x020fe20000400000 */
[----:B------:R-:W-:Y:S01]  /*2100*/  FSEL R15, R15, RZ, P4 ;  /* 0x000000ff0f0f7208 */ /* 0x000fe20002000000 */
[----:B--2---:R-:W-:Y:S01]  /*2110*/  FADD R16, -R27, R16 ;  /* 0x000000101b107221 */ /* 0x004fe20000000100 */
[----:B------:R-:W-:Y:S01]  /*2120*/  FMUL R24, R24, R17 ;  /* 0x0000001118187220 */ /* 0x000fe20000400000 */
[----:B------:R-:W-:Y:S01]  /*2130*/  FMUL R14, R7, R14 ;  /* 0x0000000e070e7220 */ /* 0x000fe20000400000 */
[----:B------:R-:W-:Y:S01]  /*2140*/  LOP3.LUT R7, R2, 0x4, RZ, 0xfc, !PT ;  /* 0x0000000402077812 */ /* 0x000fe200078efcff */
[----:B------:R-:W-:Y:S01]  /*2150*/  FFMA R17, R9, R15, R22 ;  /* 0x0000000f09117223 */ /* 0x000fe20000000016 */
[----:B------:R-:W-:Y:S01]  /*2160*/  FMUL R9, R16, R16 ;  /* 0x0000001010097220 */ /* 0x000fe20000400000 */
[----:B------:R-:W-:Y:S01]  /*2170*/  FSEL R24, R24, RZ, P3 ;  /* 0x000000ff18187208 */ /* 0x000fe20001800000 */
[----:B----4-:R-:W-:Y:S01]  /*2180*/  FADD R8, R19, R8 ;  /* 0x0000000813087221 */ /* 0x010fe20000000000 */
[----:B------:R-:W-:Y:S01]  /*2190*/  LOP3.LUT R23, R23, 0xc, RZ, 0xc0, !PT ;  /* 0x0000000c17177812 */ /* 0x000fe200078ec0ff */
[----:B0-----:R-:W-:Y:S01]  /*21a0*/  FADD R21, R20, R21 ;  /* 0x0000001514157221 */ /* 0x001fe20000000000 */
[----:B------:R-:W-:Y:S01]  /*21b0*/  SHF.L.U32 R7, R7, 0x4, RZ ;  /* 0x0000000407077819 */ /* 0x000fe200000006ff */
[----:B------:R-:W-:Y:S01]  /*21c0*/  FMUL R9, R10, R9 ;  /* 0x000000090a097220 */ /* 0x000fe20000400000 */
[-C--:B------:R-:W-:Y:S01]  /*21d0*/  LOP3.LUT R18, R6, R23.reuse, RZ, 0xfc, !PT ;  /* 0x0000001706127212 */ /* 0x080fe200078efcff */
[----:B------:R-:W-:Y:S01]  /*21e0*/  FFMA R15, R15, R14, R8 ;  /* 0x0000000e0f0f7223 */ /* 0x000fe20000000008 */
[----:B------:R-:W-:Y:S01]  /*21f0*/  FFMA R16, R16, R24, R27 ;  /* 0x0000001810107223 */ /* 0x000fe2000000001b */
[----:B------:R-:W-:Y:S01]  /*2200*/  LOP3.LUT R23, R7, R23, RZ, 0xfc, !PT ;  /* 0x0000001707177212 */ /* 0x000fe200078efcff */
[----:B------:R-:W-:Y:S01]  /*2210*/  FFMA R24, R24, R9, R21 ;  /* 0x0000000918187223 */ /* 0x000fe20000000015 */
[----:B------:R0:W-:Y:S01]  /*2220*/  @!P0 STS [R18+UR4+0x100], R29 ;  /* 0x0001001d12008988 */ /* 0x0001e20008000804 */
[----:B------:R-:W-:-:S02]  /*2230*/  ISETP.GE.AND P3, PT, R11, 0x20, PT ;  /* 0x000000200b00780c */ /* 0x000fc40003f66270 */
[----:B------:R-:W-:Y:S01]  /*2240*/  SHF.L.U32 R20, R11, 0x2, RZ ;  /* 0x000000020b147819 */ /* 0x000fe200000006ff */
[----:B------:R-:W-:Y:S01]  /*2250*/  @!P0 STS [R18+UR4], R17 ;  /* 0x0000001112008988 */ /* 0x000fe20008000804 */
[----:B------:R-:W-:Y:S02]  /*2260*/  LOP3.LUT R0, R0, 0x7, R11, 0xf8, !PT ;  /* 0x0000000700007812 */ /* 0x000fe400078ef80b */
[----:B------:R-:W-:Y:S01]  /*2270*/  MOV R27, 0xffffffff ;  /* 0xffffffff001b7802 */ /* 0x000fe20000000f00 */
[----:B------:R-:W-:Y:S01]  /*2280*/  @!P0 STS [R18+UR4+0x80], R15 ;  /* 0x0000800f12008988 */ /* 0x000fe20008000804 */
[----:B0-----:R-:W-:-:S03]  /*2290*/  MOV R29, 0xfffffe00 ;  /* 0xfffffe00001d7802 */ /* 0x001fc60000000f00 */
[----:B------:R-:W-:Y:S04]  /*22a0*/  @!P0 STS [R23+UR4], R16 ;  /* 0x0000001017008988 */ /* 0x000fe80008000804 */
[----:B------:R-:W-:Y:S04]  /*22b0*/  @!P0 STS [R23+UR4+0x80], R24 ;  /* 0x0000801817008988 */ /* 0x000fe80008000804 */
[----:B------:R-:W-:Y:S01]  /*22c0*/  @!P0 STS [R23+UR4+0x100], R26 ;  /* 0x0001001a17008988 */ /* 0x000fe20008000804 */
[----:B------:R-:W-:Y:S06]  /*22d0*/  BAR.SYNC.DEFER_BLOCKING 0x0 ;  /* 0x0000000000007b1d */ /* 0x000fec0000010000 */
[----:B------:R-:W0:Y:S04]  /*22e0*/  @!P3 LDS R3, [R20+UR4+0x100] ;  /* 0x000100041403b984 */ /* 0x000e280008000800 */
[----:B------:R-:W1:Y:S04]  /*22f0*/  @!P3 LDS R5, [R20+UR4] ;  /* 0x000000041405b984 */ /* 0x000e680008000800 */
[----:B------:R-:W-:Y:S04]  /*2300*/  @!P3 LDS R4, [R20+UR4+0x80] ;  /* 0x000080041404b984 */ /* 0x000fe80008000800 */
[----:B0-----:R-:W0:Y:S04]  /*2310*/  SHFL.BFLY PT, R10, R3, 0x2, 0x1f ;  /* 0x0c401f00030a7f89 */ /* 0x001e2800000e0000 */
[----:B-1----:R-:W1:Y:S01]  /*2320*/  SHFL.BFLY PT, R8, R5, 0x2, 0x1f ;  /* 0x0c401f0005087f89 */ /* 0x002e6200000e0000 */
[----:B0-----:R-:W-:-:S04]  /*2330*/  FADD R14, R3, R10 ;  /* 0x0000000a030e7221 */ /* 0x001fc80000000000 */
[C---:B------:R-:W-:Y:S01]  /*2340*/  FMUL R9, R14.reuse, 0.25 ;  /* 0x3e8000000e097820 */ /* 0x040fe20000400000 */
[C---:B------:R-:W-:Y:S01]  /*2350*/  FSETP.GEU.AND P3, PT, |R14|.reuse, 1.175494350822287508e-38, PT ;  /* 0x008000000e00780b */ /* 0x040fe20003f6e200 */
[----:B------:R-:W0:Y:S01]  /*2360*/  SHFL.BFLY PT, R17, R14, 0x1, 0x1f ;  /* 0x0c201f000e117f89 */ /* 0x000e2200000e0000 */
[----:B------:R-:W-:Y:S01]  /*2370*/  FSETP.GT.AND P0, PT, |R14|, 8.50705917302346158658e+37, PT ;  /* 0x7e8000000e00780b */ /* 0x000fe20003f04200 */
[----:B-1----:R-:W-:-:S03]  /*2380*/  FADD R8, -R5, R8 ;  /* 0x0000000805087221 */ /* 0x002fc60000000100 */
[----:B------:R-:W-:Y:S01]  /*2390*/  FSEL R15, R9, R14, P0 ;  /* 0x0000000e090f7208 */ /* 0x000fe20000000000 */
[----:B------:R-:W-:Y:S01]  /*23a0*/  FMUL R16, R8, R8 ;  /* 0x0000000808107220 */ /* 0x000fe20000400000 */
[----:B------:R-:W1:Y:S03]  /*23b0*/  SHFL.BFLY PT, R9, R4, 0x2, 0x1f ;  /* 0x0c401f0004097f89 */ /* 0x000e6600000e0000 */
[----:B------:R-:W-:Y:S02]  /*23c0*/  FMUL R16, R3, R16 ;  /* 0x0000001003107220 */ /* 0x000fe40000400000 */
[----:B------:R-:W-:Y:S02]  /*23d0*/  @!P3 FMUL R15, R15, 16777216 ;  /* 0x4b8000000f0fb820 */ /* 0x000fe40000400000 */
[----:B------:R-:W-:-:S04]  /*23e0*/  @P0 FMUL R10, R10, 0.25 ;  /* 0x3e8000000a0a0820 */ /* 0x000fc80000400000 */
[----:B------:R-:W2:Y:S01]  /*23f0*/  MUFU.RCP R15, R15 ;  /* 0x0000000f000f7308 */ /* 0x000ea20000001000 */
[----:B------:R-:W-:Y:S01]  /*2400*/  @!P3 FMUL R10, R10, 16777216 ;  /* 0x4b8000000a0ab820 */ /* 0x000fe20000400000 */
[C---:B------:R-:W-:Y:S01]  /*2410*/  FSETP.NEU.AND P3, PT, R14.reuse, RZ, PT ;  /* 0x000000ff0e00720b */ /* 0x040fe20003f6d000 */
[----:B0-----:R-:W-:-:S04]  /*2420*/  FADD R18, R14, R17 ;  /* 0x000000110e127221 */ /* 0x001fc80000000000 */
[C---:B------:R-:W-:Y:S01]  /*2430*/  FMUL R19, R18.reuse, 0.25 ;  /* 0x3e80000012137820 */ /* 0x040fe20000400000 */
[C---:B------:R-:W-:Y:S02]  /*2440*/  FSETP.GEU.AND P4, PT, |R18|.reuse, 1.175494350822287508e-38, PT ;  /* 0x008000001200780b */ /* 0x040fe40003f8e200 */
[----:B------:R-:W-:Y:S01]  /*2450*/  FSETP.GT.AND P0, PT, |R18|, 8.50705917302346158658e+37, PT ;  /* 0x7e8000001200780b */ /* 0x000fe20003f04200 */
[----:B-1----:R-:W-:Y:S01]  /*2460*/  FADD R9, R4, R9 ;  /* 0x0000000904097221 */ /* 0x002fe20000000000 */
[----:B--2---:R-:W-:Y:S01]  /*2470*/  FMUL R10, R15, R10 ;  /* 0x0000000a0f0a7220 */ /* 0x004fe20000400000 */
[----:B------:R-:W-:Y:S01]  /*2480*/  IMAD.HI R15, R0, 0x55555556, RZ ;  /* 0x55555556000f7827 */ /* 0x000fe200078e02ff */
[----:B------:R-:W-:-:S03]  /*2490*/  FSEL R19, R19, R18, P0 ;  /* 0x0000001213137208 */ /* 0x000fc60000000000 */
[----:B------:R-:W-:Y:S02]  /*24a0*/  FSEL R10, R10, RZ, P3 ;  /* 0x000000ff0a0a7208 */ /* 0x000fe40001800000 */
[----:B------:R-:W-:Y:S02]  /*24b0*/  FSETP.NEU.AND P3, PT, R18, RZ, PT ;  /* 0x000000ff1200720b */ /* 0x000fe40003f6d000 */
[----:B------:R-:W-:Y:S01]  /*24c0*/  @!P4 FMUL R19, R19, 16777216 ;  /* 0x4b8000001313c820 */ /* 0x000fe20000400000 */
[----:B------:R-:W-:Y:S01]  /*24d0*/  FFMA R5, R8, R10, R5 ;  /* 0x0000000a08057223 */ /* 0x000fe20000000005 */
[----:B------:R-:W-:Y:S01]  /*24e0*/  FFMA R9, R10, R16, R9 ;  /* 0x000000100a097223 */ /* 0x000fe20000000009 */
[----:B------:R-:W-:Y:S01]  /*24f0*/  @P0 FMUL R17, R17, 0.25 ;  /* 0x3e80000011110820 */ /* 0x000fe20000400000 */
[----:B------:R-:W0:Y:S01]  /*2500*/  MUFU.RCP R10, R19 ;  /* 0x00000013000a7308 */ /* 0x000e220000001000 */
[----:B------:R-:W-:Y:S01]  /*2510*/  LOP3.LUT P0, RZ, R11, 0x3, RZ, 0xc0, !PT ;  /* 0x000000030bff7812 */ /* 0x000fe2000780c0ff */
[----:B------:R-:W1:Y:S01]  /*2520*/  SHFL.BFLY PT, R4, R5, 0x1, 0x1f ;  /* 0x0c201f0005047f89 */ /* 0x000e6200000e0000 */
[----:B------:R-:W-:Y:S01]  /*2530*/  @!P4 FMUL R17, R17, 16777216 ;  /* 0x4b8000001111c820 */ /* 0x000fe20000400000 */
[----:B------:R-:W-:-:S02]  /*2540*/  SHF.R.U32.HI R16, RZ, 0x3, R11 ;  /* 0x00000003ff107819 */ /* 0x000fc4000001160b */
[----:B------:R-:W2:Y:S01]  /*2550*/  SHFL.BFLY PT, R8, R9, 0x1, 0x1f ;  /* 0x0c201f0009087f89 */ /* 0x000ea200000e0000 */
[----:B------:R-:W-:Y:S02]  /*2560*/  ISETP.LT.AND P0, PT, R11, 0x20, !P0 ;  /* 0x000000200b00780c */ /* 0x000fe40004701270 */
[----:B------:R-:W-:-:S05]  /*2570*/  LEA.HI R15, R15, R15, RZ, 0x1 ;  /* 0x0000000f0f0f7211 */ /* 0x000fca00078f08ff */
[----:B------:R-:W-:Y:S02]  /*2580*/  IMAD R15, R15, 0x2ffd, R0 ;  /* 0x00002ffd0f0f7824 */ /* 0x000fe400078e0200 */
[----:B0-----:R-:W-:-:S05]  /*2590*/  FMUL R10, R10, R17 ;  /* 0x000000110a0a7220 */ /* 0x001fca0000400000 */
[----:B------:R-:W-:Y:S01]  /*25a0*/  FSEL R10, R10, RZ, P3 ;  /* 0x000000ff0a0a7208 */ /* 0x000fe20001800000 */
[----:B------:R-:W-:Y:S01]  /*25b0*/  @P0 STS [R20+UR4+0x100], R18 ;  /* 0x0001001214000988 */ /* 0x000fe20008000804 */
[----:B------:R-:W-:Y:S02]  /*25c0*/  ISETP.GE.AND P3, PT, R0, 0xc, PT ;  /* 0x0000000c0000780c */ /* 0x000fe40003f66270 */
[----:B------:R-:W-:Y:S01]  /*25d0*/  SHF.L.U32 R0, R11, 0x5, RZ ;  /* 0x000000050b007819 */ /* 0x000fe200000006ff */
[----:B-1----:R-:W-:-:S04]  /*25e0*/  FADD R4, -R5, R4 ;  /* 0x0000000405047221 */ /* 0x002fc80000000100 */
[----:B------:R-:W-:Y:S01]  /*25f0*/  FMUL R3, R4, R4 ;  /* 0x0000000404037220 */ /* 0x000fe20000400000 */
[----:B--2---:R-:W-:Y:S01]  /*2600*/  FADD R9, R9, R8 ;  /* 0x0000000809097221 */ /* 0x004fe20000000000 */
[----:B------:R-:W-:Y:S02]  /*2610*/  SGXT.U32 R8, R16, 0x6 ;  /* 0x000000061008781a */ /* 0x000fe40000000000 */
[----:B------:R-:W-:Y:S01]  /*2620*/  FMUL R14, R14, R3 ;  /* 0x000000030e0e7220 */ /* 0x000fe20000400000 */
[----:B------:R-:W-:Y:S01]  /*2630*/  FFMA R3, R4, R10, R5 ;  /* 0x0000000a04037223 */ /* 0x000fe20000000005 */
[----:B------:R-:W-:Y:S01]  /*2640*/  LOP3.LUT R5, R11, 0x1ff, RZ, 0xc0, !PT ;  /* 0x000001ff0b057812 */ /* 0x000fe200078ec0ff */
[----:B------:R-:W-:Y:S02]  /*2650*/  IMAD R4, R8, 0x3, R15 ;  /* 0x0000000308047824 */ /* 0x000fe400078e020f */
[----:B------:R-:W-:Y:S01]  /*2660*/  FFMA R9, R10, R14, R9 ;  /* 0x0000000e0a097223 */ /* 0x000fe20000000009 */
[----:B------:R-:W-:Y:S01]  /*2670*/  LOP3.LUT R15, R0, 0xfe0, RZ, 0xc0, !PT ;  /* 0x00000fe0000f7812 */ /* 0x000fe200078ec0ff */
[----:B------:R0:W-:Y:S01]  /*2680*/  @P0 STS [R20+UR4], R3 ;  /* 0x0000000314000988 */ /* 0x0001e20008000804 */
[----:B------:R-:W-:-:S02]  /*2690*/  LOP3.LUT R21, R5, 0xa00, RZ, 0xfc, !PT ;  /* 0x00000a0005157812 */ /* 0x000fc400078efcff */
[C---:B------:R-:W-:Y:S01]  /*26a0*/  LOP3.LUT R16, R15.reuse, R2, RZ, 0xfc, !PT ;  /* 0x000000020f107212 */ /* 0x040fe200078efcff */
[----:B------:R1:W-:Y:S01]  /*26b0*/  @P0 STS [R20+UR4+0x80], R9 ;  /* 0x0000800914000988 */ /* 0x0003e20008000804 */
[C---:B------:R-:W-:Y:S02]  /*26c0*/  LOP3.LUT R2, R15.reuse, 0x8, RZ, 0xfc, !PT ;  /* 0x000000080f027812 */ /* 0x040fe400078efcff */
[----:B------:R-:W-:Y:S01]  /*26d0*/  SHF.R.U32.HI R21, RZ, 0x1, R21 ;  /* 0x00000001ff157819 */ /* 0x000fe20000011615 */
[----:B------:R-:W-:Y:S01]  /*26e0*/  BAR.SYNC.DEFER_BLOCKING 0x0 ;  /* 0x0000000000007b1d */ /* 0x000fe20000010000 */
[----:B------:R-:W-:Y:S02]  /*26f0*/  LOP3.LUT R8, R15, 0x10, RZ, 0xfc, !PT ;  /* 0x000000100f087812 */ /* 0x000fe400078efcff */
[----:B0-----:R-:W-:Y:S02]  /*2700*/  LEA.HI R3, R2, UR4, RZ, 0x1f ;  /* 0x0000000402037c11 */ /* 0x001fe4000f8ff8ff */
[----:B------:R-:W-:-:S02]  /*2710*/  SHF.R.U32.HI R10, RZ, 0x1, R11 ;  /* 0x00000001ff0a7819 */ /* 0x000fc4000001160b */
[----:B------:R-:W-:Y:S02]  /*2720*/  LEA.HI R11, R15, UR4, RZ, 0x1f ;  /* 0x000000040f0b7c11 */ /* 0x000fe4000f8ff8ff */
[----:B------:R-:W-:Y:S02]  /*2730*/  LOP3.LUT R21, R21, 0x5fc, RZ, 0xc0, !PT ;  /* 0x000005fc15157812 */ /* 0x000fe400078ec0ff */
[----:B------:R-:W-:Y:S02]  /*2740*/  LOP3.LUT R15, R15, 0x18, RZ, 0xfc, !PT ;  /* 0x000000180f0f7812 */ /* 0x000fe400078efcff */
[----:B-1----:R-:W-:Y:S02]  /*2750*/  LEA.HI R9, R8, UR4, RZ, 0x1f ;  /* 0x0000000408097c11 */ /* 0x002fe4000f8ff8ff */
[----:B------:R-:W-:Y:S02]  /*2760*/  IADD3 R24, R21, UR4, RZ ;  /* 0x0000000415187c10 */ /* 0x000fe4000fffe0ff */
[----:B------:R-:W-:-:S02]  /*2770*/  LEA.HI R17, R15, UR4, RZ, 0x1f ;  /* 0x000000040f117c11 */ /* 0x000fc4000f8ff8ff */
[C---:B------:R-:W-:Y:S02]  /*2780*/  LEA R14, R16.reuse, R3, 0x2 ;  /* 0x00000003100e7211 */ /* 0x040fe400078e10ff */
[C---:B------:R-:W-:Y:S02]  /*2790*/  LEA R15, R16.reuse, R11, 0x2 ;  /* 0x0000000b100f7211 */ /* 0x040fe400078e10ff */
[----:B------:R-:W-:Y:S01]  /*27a0*/  LEA R3, R16, R9, 0x2 ;  /* 0x0000000910037211 */ /* 0x000fe200078e10ff */
[----:B------:R-:W0:Y:S01]  /*27b0*/  LDS R0, [R6+UR4+0x80] ;  /* 0x0000800406007984 */ /* 0x000e220008000800 */
[----:B------:R-:W-:Y:S02]  /*27c0*/  LOP3.LUT R10, R10, 0xfc, RZ, 0xc0, !PT ;  /* 0x000000fc0a0a7812 */ /* 0x000fe400078ec0ff */
[C---:B------:R-:W-:Y:S01]  /*27d0*/  LOP3.LUT R8, R5.reuse, 0x200, RZ, 0xfc, !PT ;  /* 0x0000020005087812 */ /* 0x040fe200078efcff */
[----:B------:R-:W1:Y:S01]  /*27e0*/  LDS R2, [R7+UR4+0x80] ;  /* 0x0000800407027984 */ /* 0x000e620008000800 */
[----:B------:R-:W-:-:S02]  /*27f0*/  LOP3.LUT R9, R5, 0x400, RZ, 0xfc, !PT ;  /* 0x0000040005097812 */ /* 0x000fc400078efcff */
[C---:B------:R-:W-:Y:S01]  /*2800*/  LOP3.LUT R11, R5.reuse, 0x600, RZ, 0xfc, !PT ;  /* 0x00000600050b7812 */ /* 0x040fe200078efcff */
[----:B------:R-:W2:Y:S01]  /*2810*/  LDS R18, [R7+UR4] ;  /* 0x0000000407127984 */ /* 0x000ea20008000800 */
[C---:B------:R-:W-:Y:S02]  /*2820*/  LOP3.LUT R19, R5.reuse, 0x800, RZ, 0xfc, !PT ;  /* 0x0000080005137812 */ /* 0x040fe400078efcff */
[C---:B------:R-:W-:Y:S02]  /*2830*/  LOP3.LUT R22, R5.reuse, 0xc00, RZ, 0xfc, !PT ;  /* 0x00000c0005167812 */ /* 0x040fe400078efcff */
[----:B------:R-:W-:Y:S02]  /*2840*/  LOP3.LUT R23, R5, 0xe00, RZ, 0xfc, !PT ;  /* 0x00000e0005177812 */ /* 0x000fe400078efcff */
[----:B------:R-:W-:Y:S02]  /*2850*/  IADD3 R10, R10, UR4, RZ ;  /* 0x000000040a0a7c10 */ /* 0x000fe4000fffe0ff */
[----:B------:R-:W-:-:S02]  /*2860*/  SHF.R.U32.HI R8, RZ, 0x1, R8 ;  /* 0x00000001ff087819 */ /* 0x000fc40000011608 */
[----:B------:R-:W-:Y:S02]  /*2870*/  SHF.R.U32.HI R9, RZ, 0x1, R9 ;  /* 0x00000001ff097819 */ /* 0x000fe40000011609 */
[----:B------:R-:W-:Y:S02]  /*2880*/  SHF.R.U32.HI R11, RZ, 0x1, R11 ;  /* 0x00000001ff0b7819 */ /* 0x000fe4000001160b */
[----:B------:R-:W-:Y:S02]  /*2890*/  SHF.R.U32.HI R20, RZ, 0x1, R19 ;  /* 0x00000001ff147819 */ /* 0x000fe40000011613 */
[----:B------:R-:W-:Y:S02]  /*28a0*/  SHF.R.U32.HI R22, RZ, 0x1, R22 ;  /* 0x00000001ff167819 */ /* 0x000fe40000011616 */
[----:B------:R-:W-:Y:S02]  /*28b0*/  SHF.R.U32.HI R23, RZ, 0x1, R23 ;  /* 0x00000001ff177819 */ /* 0x000fe40000011617 */
[----:B------:R-:W-:-:S02]  /*28c0*/  LEA R16, R16, R17, 0x2 ;  /* 0x0000001110107211 */ /* 0x000fc400078e10ff */
[----:B------:R3:W2:Y:S01]  /*28d0*/  LDS R17, [R6+UR4] ;  /* 0x0000000406117984 */ /* 0x0006a20008000800 */
[----:B------:R-:W-:Y:S02]  /*28e0*/  LEA R19, R5, R10, 0x2 ;  /* 0x0000000a05137211 */ /* 0x000fe400078e10ff */
[----:B------:R-:W-:Y:S02]  /*28f0*/  LOP3.LUT R8, R8, 0x1fc, RZ, 0xc0, !PT ;  /* 0x000001fc08087812 */ /* 0x000fe400078ec0ff */
[----:B------:R-:W-:Y:S02]  /*2900*/  LOP3.LUT R9, R9, 0x2fc, RZ, 0xc0, !PT ;  /* 0x000002fc09097812 */ /* 0x000fe400078ec0ff */
[----:B------:R-:W-:Y:S01]  /*2910*/  LOP3.LUT R11, R11, 0x3fc, RZ, 0xc0, !PT ;  /* 0x000003fc0b0b7812 */ /* 0x000fe200078ec0ff */
[----:B0-----:R-:W-:Y:S01]  /*2920*/  FFMA R0, R0, 0.000244140625, RZ ;  /* 0x3980000000007823 */ /* 0x001fe200000000ff */
[----:B------:R-:W-:Y:S02]  /*2930*/  LOP3.LUT R10, R20, 0x4fc, RZ, 0xc0, !PT ;  /* 0x000004fc140a7812 */ /* 0x000fe400078ec0ff */
[----:B---3--:R-:W-:Y:S01]  /*2940*/  LOP3.LUT R6, R22, 0x6fc, RZ, 0xc0, !PT ;  /* 0x000006fc16067812 */ /* 0x008fe200078ec0ff */
[----:B-1----:R-:W-:Y:S01]  /*2950*/  FFMA R21, R2, 0.000244140625, RZ ;  /* 0x3980000002157823 */ /* 0x002fe200000000ff */
[----:B------:R-:W-:Y:S01]  /*2960*/  LOP3.LUT R23, R23, 0x7fc, RZ, 0xc0, !PT ;  /* 0x000007fc17177812 */ /* 0x000fe200078ec0ff */
[----:B------:R-:W2:Y:S01]  /*2970*/  MUFU.RSQ R0, R0 ;  /* 0x0000000000007308 */ /* 0x000ea20000001400 */
[----:B------:R-:W-:-:S02]  /*2980*/  IADD3 R8, R8, UR4, RZ ;  /* 0x0000000408087c10 */ /* 0x000fc4000fffe0ff */
[----:B------:R-:W-:Y:S02]  /*2990*/  IADD3 R20, R9, UR4, RZ ;  /* 0x0000000409147c10 */ /* 0x000fe4000fffe0ff */
[----:B------:R-:W-:Y:S02]  /*29a0*/  IADD3 R22, R11, UR4, RZ ;  /* 0x000000040b167c10 */ /* 0x000fe4000fffe0ff */
[----:B------:R-:W-:Y:S01]  /*29b0*/  IADD3 R10, R10, UR4, RZ ;  /* 0x000000040a0a7c10 */ /* 0x000fe2000fffe0ff */
[----:B------:R-:W2:Y:S01]  /*29c0*/  MUFU.RSQ R21, R21 ;  /* 0x0000001500157308 */ /* 0x000ea20000001400 */
[----:B------:R-:W-:Y:S02]  /*29d0*/  IADD3 R6, R6, UR4, RZ ;  /* 0x0000000406067c10 */ /* 0x000fe4000fffe0ff */
[----:B------:R-:W-:Y:S02]  /*29e0*/  IADD3 R26, R23, UR4, RZ ;  /* 0x00000004171a7c10 */ /* 0x000fe4000fffe0ff */
[----:B------:R-:W-:-:S02]  /*29f0*/  LEA R2, R5, R8, 0x2 ;  /* 0x0000000805027211 */ /* 0x000fc400078e10ff */
[C---:B------:R-:W-:Y:S02]  /*2a00*/  LEA R20, R5.reuse, R20, 0x2 ;  /* 0x0000001405147211 */ /* 0x040fe400078e10ff */
[C---:B------:R-:W-:Y:S02]  /*2a10*/  LEA R22, R5.reuse, R22, 0x2 ;  /* 0x0000001605167211 */ /* 0x040fe400078e10ff */
[C---:B------:R-:W-:Y:S02]  /*2a20*/  LEA R23, R5.reuse, R10, 0x2 ;  /* 0x0000000a05177211 */ /* 0x040fe400078e10ff */
[C---:B------:R-:W-:Y:S02]  /*2a30*/  LEA R24, R5.reuse, R24, 0x2 ;  /* 0x0000001805187211 */ /* 0x040fe400078e10ff */
[C---:B------:R-:W-:Y:S02]  /*2a40*/  LEA R25, R5.reuse, R6, 0x2 ;  /* 0x0000000605197211 */ /* 0x040fe400078e10ff */
[----:B------:R-:W-:-:S02]  /*2a50*/  LEA R26, R5, R26, 0x2 ;  /* 0x0000001a051a7211 */ /* 0x000fc400078e10ff */
[----:B--2---:R-:W-:-:S07]  /*2a60*/  IADD3 R28, R4, 0x540, RZ ;  /* 0x00000540041c7810 */ /* 0x004fce0007ffe0ff */
.L_x_1:
[----:B-1----:R-:W0:Y:S01]  /*2a70*/  LDC.64 R32, c[0x0][0x210] ;  /* 0x00008400ff207b82 */ /* 0x002e220000000a00 */
[----:B------:R-:W-:Y:S02]  /*2a80*/  IADD3 R29, P0, R29, 0x200, RZ ;  /* 0x000002001d1d7810 */ /* 0x000fe40007f1e0ff */
[----:B------:R-:W-:Y:S02]  /*2a90*/  CS2R R6, SRZ ;  /* 0x0000000000067805 */ /* 0x000fe4000001ff00 */
[----:B------:R-:W-:Y:S02]  /*2aa0*/  CS2R R8, SRZ ;  /* 0x0000000000087805 */ /* 0x000fe4000001ff00 */
[----:B------:R-:W-:Y:S02]  /*2ab0*/  CS2R R10, SRZ ;  /* 0x00000000000a7805 */ /* 0x000fe4000001ff00 */
[-C--:B------:R-:W-:Y:S02]  /*2ac0*/  LOP3.LUT R31, R12, R29.reuse, RZ, 0xfc, !PT ;  /* 0x0000001d0c1f7212 */ /* 0x080fe400078efcff */
[----:B------:R-:W-:-:S03]  /*2ad0*/  LOP3.LUT R5, R13, R29, RZ, 0xfc, !PT ;  /* 0x0000001d0d057212 */ /* 0x000fc600078efcff */
[----:B0-----:R-:W-:-:S04]  /*2ae0*/  IMAD.WIDE R30, R31, 0x4, R32 ;  /* 0x000000041f1e7825 */ /* 0x001fc800078e0220 */
[----:B------:R-:W-:Y:S01]  /*2af0*/  IMAD.WIDE R32, R5, 0x4, R32 ;  /* 0x0000000405207825 */ /* 0x000fe200078e0220 */
[----:B------:R-:W-:-:S04]  /*2b00*/  CS2R R4, SRZ ;  /* 0x0000000000047805 */ /* 0x000fc8000001ff00 */
[----:B------:R0:W2:Y:S04]  /*2b10*/  @!P2 LDG.E.EF.128 R8, desc[UR6][R32.64] ;  /* 0x000000062008a981 */ /* 0x0000a8000c0e1d00 */
[----:B------:R-:W3:Y:S01]  /*2b20*/  @!P1 LDG.E.EF.128 R4, desc[UR6][R30.64] ;  /* 0x000000061e049981 */ /* 0x000ee2000c0e1d00 */
[----:B------:R-:W-:Y:S02]  /*2b30*/  IADD3.X R27, RZ, R27, RZ, P0, !PT ;  /* 0x0000001bff1b7210 */ /* 0x000fe400007fe4ff */
[----:B------:R-:W-:Y:S02]  /*2b40*/  ISETP.GE.U32.AND P0, PT, R29, 0xe00, PT ;  /* 0x00000e001d00780c */ /* 0x000fe40003f06070 */
[----:B0-----:R-:W-:Y:S01]  /*2b50*/  IADD3 R33, R28, -0x3c0, RZ ;  /* 0xfffffc401c217810 */ /* 0x001fe20007ffe0ff */
[----:B------:R-:W-:Y:S01]  /*2b60*/  BAR.SYNC.DEFER_BLOCKING 0x0 ;  /* 0x0000000000007b1d */ /* 0x000fe20000010000 */
[----:B------:R-:W-:-:S02]  /*2b70*/  ISETP.GE.U32.AND.EX P0, PT, R27, RZ, PT, P0 ;  /* 0x000000ff1b00720c */ /* 0x000fc40003f06100 */
[----:B---3--:R-:W-:Y:S02]  /*2b80*/  SEL R4, R4, RZ, !P1 ;  /* 0x000000ff04047207 */ /* 0x008fe40004800000 */
[----:B------:R-:W-:Y:S02]  /*2b90*/  SEL R34, R5, RZ, !P1 ;  /* 0x000000ff05227207 */ /* 0x000fe40004800000 */
[----:B------:R-:W-:Y:S02]  /*2ba0*/  SEL R6, R6, RZ, !P1 ;  /* 0x000000ff06067207 */ /* 0x000fe40004800000 */
[----:B------:R-:W-:Y:S01]  /*2bb0*/  SEL R36, R7, RZ, !P1 ;  /* 0x000000ff07247207 */ /* 0x000fe20004800000 */
[C---:B------:R-:W-:Y:S01]  /*2bc0*/  FADD R35, -R17.reuse, R4 ;  /* 0x0000000411237221 */ /* 0x040fe20000000100 */
[----:B--2---:R-:W-:Y:S01]  /*2bd0*/  SEL R5, R8, RZ, !P2 ;  /* 0x000000ff08057207 */ /* 0x004fe20005000000 */
[----:B------:R-:W-:Y:S01]  /*2be0*/  FADD R37, -R17, R34 ;  /* 0x0000002211257221 */ /* 0x000fe20000000100 */
[----:B------:R-:W-:Y:S01]  /*2bf0*/  SEL R9, R9, RZ, !P2 ;  /* 0x000000ff09097207 */ /* 0x000fe20005000000 */
[C---:B------:R-:W-:Y:S01]  /*2c00*/  FADD R39, -R17.reuse, R6 ;  /* 0x0000000611277221 */ /* 0x040fe20000000100 */
[----:B------:R-:W-:Y:S01]  /*2c10*/  SEL R7, R10, RZ, !P2 ;  /* 0x000000ff0a077207 */ /* 0x000fe20005000000 */
[----:B------:R-:W-:Y:S01]  /*2c20*/  FADD R31, -R17, R36 ;  /* 0x00000024111f7221 */ /* 0x000fe20000000100 */
[----:B------:R-:W-:Y:S01]  /*2c30*/  SEL R11, R11, RZ, !P2 ;  /* 0x000000ff0b0b7207 */ /* 0x000fe20005000000 */
[----:B------:R-:W-:Y:S01]  /*2c40*/  FMUL R30, R0, R35 ;  /* 0x00000023001e7220 */ /* 0x000fe20000400000 */
[----:B------:R-:W-:Y:S01]  /*2c50*/  FADD R4, -R18, R5 ;  /* 0x0000000512047221 */ /* 0x000fe20000000100 */
[----:B------:R-:W-:Y:S01]  /*2c60*/  FMUL R37, R0, R37 ;  /* 0x0000002500257220 */ /* 0x000fe20000400000 */
[----:B------:R-:W-:Y:S01]  /*2c70*/  FADD R6, -R18, R9 ;  /* 0x0000000912067221 */ /* 0x000fe20000000100 */
[----:B------:R-:W-:Y:S01]  /*2c80*/  FMUL R32, R0, R39 ;  /* 0x0000002700207220 */ /* 0x000fe20000400000 */
[C---:B------:R-:W-:Y:S01]  /*2c90*/  FADD R8, -R18.reuse, R7 ;  /* 0x0000000712087221 */ /* 0x040fe20000000100 */
[----:B------:R-:W-:Y:S01]  /*2ca0*/  FADD R10, -R18, R11 ;  /* 0x0000000b120a7221 */ /* 0x000fe20000000100 */
[----:B------:R-:W-:Y:S01]  /*2cb0*/  FMUL R31, R0, R31 ;  /* 0x0000001f001f7220 */ /* 0x000fe20000400000 */
[C---:B------:R-:W-:Y:S01]  /*2cc0*/  FMUL R34, R21.reuse, R4 ;  /* 0x0000000415227220 */ /* 0x040fe20000400000 */
[----:B------:R-:W-:Y:S01]  /*2cd0*/  STS [R15], R30 ;  /* 0x0000001e0f007388 */ /* 0x000fe20000000800 */
[C---:B------:R-:W-:Y:S01]  /*2ce0*/  FMUL R7, R21.reuse, R6 ;  /* 0x0000000615077220 */ /* 0x040fe20000400000 */
[C---:B------:R-:W-:Y:S01]  /*2cf0*/  FMUL R8, R21.reuse, R8 ;  /* 0x0000000815087220 */ /* 0x040fe20000400000 */
[----:B------:R-:W-:Y:S01]  /*2d00*/  FMUL R9, R21, R10 ;  /* 0x0000000a15097220 */ /* 0x000fe20000400000 */
[----:B------:R-:W-:Y:S01]  /*2d10*/  STS [R14+0x20], R37 ;  /* 0x000020250e007388 */ /* 0x000fe20000000800 */
[----:B------:R-:W0:Y:S03]  /*2d20*/  LDC.64 R4, c[0x0][0x218] ;  /* 0x00008600ff047b82 */ /* 0x000e260000000a00 */
[----:B------:R-:W-:Y:S04]  /*2d30*/  STS [R3+0x40], R32 ;  /* 0x0000402003007388 */ /* 0x000fe80000000800 */
[----:B------:R-:W-:Y:S04]  /*2d40*/  STS [R16+0x60], R31 ;  /* 0x0000601f10007388 */ /* 0x000fe80000000800 */
[----:B------:R-:W-:Y:S04]  /*2d50*/  STS [R15+0x10], R34 ;  /* 0x000010220f007388 */ /* 0x000fe80000000800 */
[----:B------:R-:W-:Y:S04]  /*2d60*/  STS [R14+0x30], R7 ;  /* 0x000030070e007388 */ /* 0x000fe80000000800 */
[----:B------:R-:W-:Y:S04]  /*2d70*/  STS [R3+0x50], R8 ;  /* 0x0000500803007388 */ /* 0x000fe80000000800 */
[----:B------:R1:W-:Y:S01]  /*2d80*/  STS [R16+0x70], R9 ;  /* 0x0000700910007388 */ /* 0x0003e20000000800 */
[----:B------:R-:W-:Y:S06]  /*2d90*/  BAR.SYNC.DEFER_BLOCKING 0x0 ;  /* 0x0000000000007b1d */ /* 0x000fec0000010000 */
[----:B------:R-:W2:Y:S04]  /*2da0*/  LDS R39, [R19] ;  /* 0x0000000013277984 */ /* 0x000ea80000000800 */
[----:B------:R-:W3:Y:S04]  /*2db0*/  LDS R41, [R2+0x800] ;  /* 0x0008000002297984 */ /* 0x000ee80000000800 */
[----:B------:R-:W4:Y:S04]  /*2dc0*/  LDS R43, [R20+0x1000] ;  /* 0x00100000142b7984 */ /* 0x000f280000000800 */
[----:B------:R-:W5:Y:S04]  /*2dd0*/  LDS R45, [R22+0x1800] ;  /* 0x00180000162d7984 */ /* 0x000f680000000800 */
[----:B------:R-:W5:Y:S04]  /*2de0*/  LDS R47, [R23+0x2000] ;  /* 0x00200000172f7984 */ /* 0x000f680000000800 */
[----:B------:R-:W5:Y:S04]  /*2df0*/  LDS R49, [R24+0x2800] ;  /* 0x0028000018317984 */ /* 0x000f680000000800 */
[----:B------:R-:W5:Y:S04]  /*2e00*/  LDS R51, [R25+0x3000] ;  /* 0x0030000019337984 */ /* 0x000f680000000800 */
[----:B------:R-:W5:Y:S01]  /*2e10*/  LDS R53, [R26+0x3800] ;  /* 0x003800001a357984 */ /* 0x000f620000000800 */
[----:B-1----:R-:W-:-:S02]  /*2e20*/  IADD3 R9, R28, -0x540, RZ ;  /* 0xfffffac01c097810 */ /* 0x002fc40007ffe0ff */
[----:B------:R-:W-:Y:S02]  /*2e30*/  IADD3 R31, R28, -0x480, RZ ;  /* 0xfffffb801c1f7810 */ /* 0x000fe40007ffe0ff */
[----:B------:R-:W-:Y:S01]  /*2e40*/  IADD3 R7, R28, -0x300, RZ ;  /* 0xfffffd001c077810 */ /* 0x000fe20007ffe0ff */
[--C-:B0-----:R-:W-:Y:S01]  /*2e50*/  IMAD.WIDE R8, R9, 0x4, R4.reuse ;  /* 0x0000000409087825 */ /* 0x101fe200078e0204 */
[----:B------:R-:W-:Y:S02]  /*2e60*/  IADD3 R11, R28, -0x240, RZ ;  /* 0xfffffdc01c0b7810 */ /* 0x000fe40007ffe0ff */
[----:B------:R-:W-:Y:S01]  /*2e70*/  IADD3 R35, R28, -0x180, RZ ;  /* 0xfffffe801c237810 */ /* 0x000fe20007ffe0ff */
[----:B------:R-:W-:Y:S01]  /*2e80*/  IMAD.WIDE R30, R31, 0x4, R4 ;  /* 0x000000041f1e7825 */ /* 0x000fe200078e0204 */
[----:B------:R-:W-:-:S03]  /*2e90*/  IADD3 R37, R28, -0xc0, RZ ;  /* 0xffffff401c257810 */ /* 0x000fc60007ffe0ff */
[--C-:B------:R-:W-:Y:S01]  /*2ea0*/  IMAD.WIDE R32, R33, 0x4, R4.reuse ;  /* 0x0000000421207825 */ /* 0x100fe200078e0204 */
[----:B--2---:R0:W-:Y:S03]  /*2eb0*/  @!P3 STG.E desc[UR6][R8.64], R39 ;  /* 0x000000270800b986 */ /* 0x0041e6000c101906 */
[--C-:B------:R-:W-:Y:S01]  /*2ec0*/  IMAD.WIDE R6, R7, 0x4, R4.reuse ;  /* 0x0000000407067825 */ /* 0x100fe200078e0204 */
[----:B---3--:R1:W-:Y:S03]  /*2ed0*/  @!P3 STG.E desc[UR6][R30.64], R41 ;  /* 0x000000291e00b986 */ /* 0x0083e6000c101906 */
[--C-:B------:R-:W-:Y:S01]  /*2ee0*/  IMAD.WIDE R10, R11, 0x4, R4.reuse ;  /* 0x000000040b0a7825 */ /* 0x100fe200078e0204 */
[----:B----4-:R1:W-:Y:S03]  /*2ef0*/  @!P3 STG.E desc[UR6][R32.64], R43 ;  /* 0x0000002b2000b986 */ /* 0x0103e6000c101906 */
[--C-:B------:R-:W-:Y:S01]  /*2f00*/  IMAD.WIDE R34, R35, 0x4, R4.reuse ;  /* 0x0000000423227825 */ /* 0x100fe200078e0204 */
[----:B-----5:R1:W-:Y:S03]  /*2f10*/  @!P3 STG.E desc[UR6][R6.64], R45 ;  /* 0x0000002d0600b986 */ /* 0x0203e6000c101906 */
[--C-:B0-----:R-:W-:Y:S01]  /*2f20*/  IMAD.WIDE R8, R37, 0x4, R4.reuse ;  /* 0x0000000425087825 */ /* 0x101fe200078e0204 */
[----:B------:R1:W-:Y:S03]  /*2f30*/  @!P3 STG.E desc[UR6][R10.64], R47 ;  /* 0x0000002f0a00b986 */ /* 0x0003e6000c101906 */
[----:B------:R-:W-:Y:S01]  /*2f40*/  IMAD.WIDE R4, R28, 0x4, R4 ;  /* 0x000000041c047825 */ /* 0x000fe200078e0204 */
[----:B------:R1:W-:Y:S04]  /*2f50*/  @!P3 STG.E desc[UR6][R34.64], R49 ;  /* 0x000000312200b986 */ /* 0x0003e8000c101906 */
[----:B------:R1:W-:Y:S01]  /*2f60*/  @!P3 STG.E desc[UR6][R8.64], R51 ;  /* 0x000000330800b986 */ /* 0x0003e2000c101906 */
[----:B------:R-:W-:-:S03]  /*2f70*/  IADD3 R28, R28, 0x600, RZ ;  /* 0x000006001c1c7810 */ /* 0x000fc60007ffe0ff */
[----:B------:R1:W-:Y:S01]  /*2f80*/  @!P3 STG.E desc[UR6][R4.64], R53 ;  /* 0x000000350400b986 */ /* 0x0003e2000c101906 */
[----:B------:R-:W-:Y:S05]  /*2f90*/  @!P0 BRA `(.L_x_1) ;  /* 0xfffffff800b48947 */ /* 0x000fea000383ffff */
[----:B------:R-:W-:Y:S05]  /*2fa0*/  EXIT ;  /* 0x000000000000794d */ /* 0x000fea0003800000 */
.L_x_2:
[----:B------:R-:W-:-:S00]  /*2fb0*/  BRA `(.L_x_2) ;  /* 0xfffffffc00fc7947 */ /* 0x000fc0000383ffff */
[----:B------:R-:W-:-:S00]  /*2fc0*/  NOP ;  /* 0x0000000000007918 */ /* 0x000fc00000000000 */
        /* <DEDUP_REMOVED lines=11> */
.L_x_3:


//--------------------- .nv.global.init           --------------------------
	.section	.nv.global.init,"aw",@progbits
.nv.global.init:
	.type		_$_str,@object
	.size		_$_str,(.L_0 - _$_str)
_$_str:
        /*0000*/ 	.byte	0x5f, 0x5f, 0x43, 0x55, 0x44, 0x41, 0x5f, 0x46, 0x54, 0x5a, 0x00
.L_0:


//--------------------- .nv.shared.triton_red_fused__native_batch_norm_legit_view_4 --------------------------
	.section	.nv.shared.triton_red_fused__native_batch_norm_legit_view_4,"aw",@nobits
	.sectionflags	@""
	.align	16
	.zero		1024


//--------------------- .nv.constant0.triton_red_fused__native_batch_norm_legit_view_4 --------------------------
	.section	.nv.constant0.triton_red_fused__native_batch_norm_legit_view_4,"a",@progbits
	.sectionflags	@""
	.align	4
.nv.constant0.triton_red_fused__native_batch_norm_legit_view_4:
	.zero		552
